//
// Generated by NVIDIA NVVM Compiler
//
// Compiler Build ID: CL-36424714
// Cuda compilation tools, release 13.0, V13.0.88
// Based on NVVM 20.0.0
//

.version 9.0
.target sm_100
.address_size 64

	// .globl	_Z23setupCurandStatesKernelP17curandStateXORWOWyi
.func  (.param .b64 func_retval0) __internal_accurate_pow
(
	.param .b64 __internal_accurate_pow_param_0,
	.param .b64 __internal_accurate_pow_param_1
)
;
.global .align 4 .b8 precalc_xorwow_matrix[102400];
.global .align 4 .b8 precalc_xorwow_offset_matrix[102400];
.global .align 4 .b8 mrg32k3aM1[2304];
.global .align 4 .b8 mrg32k3aM2[2304];
.global .align 4 .b8 mrg32k3aM1SubSeq[2016];
.global .align 4 .b8 mrg32k3aM2SubSeq[2016];
.global .align 4 .b8 mrg32k3aM1Seq[2304];
.global .align 4 .b8 mrg32k3aM2Seq[2304];
.const .align 8 .b8 __cr_lgamma_table[72];
.extern .shared .align 16 .b8 sdata[];
.extern .shared .align 16 .b8 sharedPot[];

.visible .entry _Z23setupCurandStatesKernelP17curandStateXORWOWyi(
	.param .u64 .ptr .align 1 _Z23setupCurandStatesKernelP17curandStateXORWOWyi_param_0,
	.param .u64 _Z23setupCurandStatesKernelP17curandStateXORWOWyi_param_1,
	.param .u32 _Z23setupCurandStatesKernelP17curandStateXORWOWyi_param_2
)
{
	.reg .pred 	%p<25>;
	.reg .b32 	%r<414>;
	.reg .b64 	%rd<19>;

	ld.param.u64 	%rd8, [_Z23setupCurandStatesKernelP17curandStateXORWOWyi_param_0];
	ld.param.u64 	%rd9, [_Z23setupCurandStatesKernelP17curandStateXORWOWyi_param_1];
	ld.param.u32 	%r183, [_Z23setupCurandStatesKernelP17curandStateXORWOWyi_param_2];
	mov.u32 	%r184, %ctaid.x;
	mov.u32 	%r185, %ntid.x;
	mov.u32 	%r186, %tid.x;
	mad.lo.s32 	%r1, %r184, %r185, %r186;
	setp.ge.s32 	%p1, %r1, %r183;
	@%p1 bra 	$L__BB0_44;
	cvta.to.global.u64 	%rd10, %rd8;
	cvt.s64.s32 	%rd18, %r1;
	mul.wide.s32 	%rd11, %r1, 48;
	add.s64 	%rd2, %rd10, %rd11;
	cvt.u32.u64 	%r187, %rd9;
	xor.b32  	%r188, %r187, -1429050551;
	mul.lo.s32 	%r189, %r188, 1099087573;
	{ .reg .b32 tmp; mov.b64 {tmp, %r190}, %rd9; }
	xor.b32  	%r191, %r190, -136515619;
	mul.lo.s32 	%r192, %r191, -1703105765;
	add.s32 	%r193, %r189, %r192;
	add.s32 	%r194, %r193, 6615241;
	add.s32 	%r195, %r189, 123456789;
	st.global.v2.u32 	[%rd2], {%r194, %r195};
	xor.b32  	%r196, %r189, 362436069;
	add.s32 	%r197, %r192, 521288629;
	st.global.v2.u32 	[%rd2+8], {%r196, %r197};
	xor.b32  	%r198, %r192, 88675123;
	add.s32 	%r199, %r189, 5783321;
	st.global.v2.u32 	[%rd2+16], {%r198, %r199};
	setp.eq.s32 	%p2, %r1, 0;
	@%p2 bra 	$L__BB0_43;
	mov.b32 	%r320, 0;
$L__BB0_3:
	and.b64  	%rd4, %rd18, 3;
	setp.eq.s64 	%p3, %rd4, 0;
	@%p3 bra 	$L__BB0_42;
	mul.wide.u32 	%rd12, %r320, 3200;
	mov.u64 	%rd13, precalc_xorwow_matrix;
	add.s64 	%rd5, %rd13, %rd12;
	cvt.u32.u64 	%r3, %rd4;
	mov.b32 	%r321, 0;
$L__BB0_5:
	mov.b32 	%r334, 0;
	mov.u32 	%r335, %r334;
	mov.u32 	%r336, %r334;
	mov.u32 	%r337, %r334;
	mov.u32 	%r338, %r334;
	mov.u32 	%r327, %r334;
$L__BB0_6:
	mul.wide.u32 	%rd14, %r327, 4;
	add.s64 	%rd15, %rd2, %rd14;
	ld.global.u32 	%r11, [%rd15+4];
	shl.b32 	%r12, %r327, 5;
	mov.b32 	%r333, 0;
$L__BB0_7:
	.pragma "nounroll";
	shr.u32 	%r204, %r11, %r333;
	and.b32  	%r205, %r204, 1;
	setp.eq.b32 	%p4, %r205, 1;
	not.pred 	%p5, %p4;
	add.s32 	%r206, %r12, %r333;
	mul.lo.s32 	%r207, %r206, 5;
	mul.wide.u32 	%rd16, %r207, 4;
	add.s64 	%rd6, %rd5, %rd16;
	@%p5 bra 	$L__BB0_9;
	ld.global.u32 	%r208, [%rd6];
	xor.b32  	%r338, %r338, %r208;
	ld.global.u32 	%r209, [%rd6+4];
	xor.b32  	%r337, %r337, %r209;
	ld.global.u32 	%r210, [%rd6+8];
	xor.b32  	%r336, %r336, %r210;
	ld.global.u32 	%r211, [%rd6+12];
	xor.b32  	%r335, %r335, %r211;
	ld.global.u32 	%r212, [%rd6+16];
	xor.b32  	%r334, %r334, %r212;
$L__BB0_9:
	and.b32  	%r214, %r204, 2;
	setp.eq.s32 	%p6, %r214, 0;
	@%p6 bra 	$L__BB0_11;
	ld.global.u32 	%r215, [%rd6+20];
	xor.b32  	%r338, %r338, %r215;
	ld.global.u32 	%r216, [%rd6+24];
	xor.b32  	%r337, %r337, %r216;
	ld.global.u32 	%r217, [%rd6+28];
	xor.b32  	%r336, %r336, %r217;
	ld.global.u32 	%r218, [%rd6+32];
	xor.b32  	%r335, %r335, %r218;
	ld.global.u32 	%r219, [%rd6+36];
	xor.b32  	%r334, %r334, %r219;
$L__BB0_11:
	and.b32  	%r221, %r204, 4;
	setp.eq.s32 	%p7, %r221, 0;
	@%p7 bra 	$L__BB0_13;
	ld.global.u32 	%r222, [%rd6+40];
	xor.b32  	%r338, %r338, %r222;
	ld.global.u32 	%r223, [%rd6+44];
	xor.b32  	%r337, %r337, %r223;
	ld.global.u32 	%r224, [%rd6+48];
	xor.b32  	%r336, %r336, %r224;
	ld.global.u32 	%r225, [%rd6+52];
	xor.b32  	%r335, %r335, %r225;
	ld.global.u32 	%r226, [%rd6+56];
	xor.b32  	%r334, %r334, %r226;
$L__BB0_13:
	and.b32  	%r228, %r204, 8;
	setp.eq.s32 	%p8, %r228, 0;
	@%p8 bra 	$L__BB0_15;
	ld.global.u32 	%r229, [%rd6+60];
	xor.b32  	%r338, %r338, %r229;
	ld.global.u32 	%r230, [%rd6+64];
	xor.b32  	%r337, %r337, %r230;
	ld.global.u32 	%r231, [%rd6+68];
	xor.b32  	%r336, %r336, %r231;
	ld.global.u32 	%r232, [%rd6+72];
	xor.b32  	%r335, %r335, %r232;
	ld.global.u32 	%r233, [%rd6+76];
	xor.b32  	%r334, %r334, %r233;
$L__BB0_15:
	and.b32  	%r235, %r204, 16;
	setp.eq.s32 	%p9, %r235, 0;
	@%p9 bra 	$L__BB0_17;
	ld.global.u32 	%r236, [%rd6+80];
	xor.b32  	%r338, %r338, %r236;
	ld.global.u32 	%r237, [%rd6+84];
	xor.b32  	%r337, %r337, %r237;
	ld.global.u32 	%r238, [%rd6+88];
	xor.b32  	%r336, %r336, %r238;
	ld.global.u32 	%r239, [%rd6+92];
	xor.b32  	%r335, %r335, %r239;
	ld.global.u32 	%r240, [%rd6+96];
	xor.b32  	%r334, %r334, %r240;
$L__BB0_17:
	and.b32  	%r242, %r204, 32;
	setp.eq.s32 	%p10, %r242, 0;
	@%p10 bra 	$L__BB0_19;
	ld.global.u32 	%r243, [%rd6+100];
	xor.b32  	%r338, %r338, %r243;
	ld.global.u32 	%r244, [%rd6+104];
	xor.b32  	%r337, %r337, %r244;
	ld.global.u32 	%r245, [%rd6+108];
	xor.b32  	%r336, %r336, %r245;
	ld.global.u32 	%r246, [%rd6+112];
	xor.b32  	%r335, %r335, %r246;
	ld.global.u32 	%r247, [%rd6+116];
	xor.b32  	%r334, %r334, %r247;
$L__BB0_19:
	and.b32  	%r249, %r204, 64;
	setp.eq.s32 	%p11, %r249, 0;
	@%p11 bra 	$L__BB0_21;
	ld.global.u32 	%r250, [%rd6+120];
	xor.b32  	%r338, %r338, %r250;
	ld.global.u32 	%r251, [%rd6+124];
	xor.b32  	%r337, %r337, %r251;
	ld.global.u32 	%r252, [%rd6+128];
	xor.b32  	%r336, %r336, %r252;
	ld.global.u32 	%r253, [%rd6+132];
	xor.b32  	%r335, %r335, %r253;
	ld.global.u32 	%r254, [%rd6+136];
	xor.b32  	%r334, %r334, %r254;
$L__BB0_21:
	and.b32  	%r256, %r204, 128;
	setp.eq.s32 	%p12, %r256, 0;
	@%p12 bra 	$L__BB0_23;
	ld.global.u32 	%r257, [%rd6+140];
	xor.b32  	%r338, %r338, %r257;
	ld.global.u32 	%r258, [%rd6+144];
	xor.b32  	%r337, %r337, %r258;
	ld.global.u32 	%r259, [%rd6+148];
	xor.b32  	%r336, %r336, %r259;
	ld.global.u32 	%r260, [%rd6+152];
	xor.b32  	%r335, %r335, %r260;
	ld.global.u32 	%r261, [%rd6+156];
	xor.b32  	%r334, %r334, %r261;
$L__BB0_23:
	and.b32  	%r263, %r204, 256;
	setp.eq.s32 	%p13, %r263, 0;
	@%p13 bra 	$L__BB0_25;
	ld.global.u32 	%r264, [%rd6+160];
	xor.b32  	%r338, %r338, %r264;
	ld.global.u32 	%r265, [%rd6+164];
	xor.b32  	%r337, %r337, %r265;
	ld.global.u32 	%r266, [%rd6+168];
	xor.b32  	%r336, %r336, %r266;
	ld.global.u32 	%r267, [%rd6+172];
	xor.b32  	%r335, %r335, %r267;
	ld.global.u32 	%r268, [%rd6+176];
	xor.b32  	%r334, %r334, %r268;
$L__BB0_25:
	and.b32  	%r270, %r204, 512;
	setp.eq.s32 	%p14, %r270, 0;
	@%p14 bra 	$L__BB0_27;
	ld.global.u32 	%r271, [%rd6+180];
	xor.b32  	%r338, %r338, %r271;
	ld.global.u32 	%r272, [%rd6+184];
	xor.b32  	%r337, %r337, %r272;
	ld.global.u32 	%r273, [%rd6+188];
	xor.b32  	%r336, %r336, %r273;
	ld.global.u32 	%r274, [%rd6+192];
	xor.b32  	%r335, %r335, %r274;
	ld.global.u32 	%r275, [%rd6+196];
	xor.b32  	%r334, %r334, %r275;
$L__BB0_27:
	and.b32  	%r277, %r204, 1024;
	setp.eq.s32 	%p15, %r277, 0;
	@%p15 bra 	$L__BB0_29;
	ld.global.u32 	%r278, [%rd6+200];
	xor.b32  	%r338, %r338, %r278;
	ld.global.u32 	%r279, [%rd6+204];
	xor.b32  	%r337, %r337, %r279;
	ld.global.u32 	%r280, [%rd6+208];
	xor.b32  	%r336, %r336, %r280;
	ld.global.u32 	%r281, [%rd6+212];
	xor.b32  	%r335, %r335, %r281;
	ld.global.u32 	%r282, [%rd6+216];
	xor.b32  	%r334, %r334, %r282;
$L__BB0_29:
	and.b32  	%r284, %r204, 2048;
	setp.eq.s32 	%p16, %r284, 0;
	@%p16 bra 	$L__BB0_31;
	ld.global.u32 	%r285, [%rd6+220];
	xor.b32  	%r338, %r338, %r285;
	ld.global.u32 	%r286, [%rd6+224];
	xor.b32  	%r337, %r337, %r286;
	ld.global.u32 	%r287, [%rd6+228];
	xor.b32  	%r336, %r336, %r287;
	ld.global.u32 	%r288, [%rd6+232];
	xor.b32  	%r335, %r335, %r288;
	ld.global.u32 	%r289, [%rd6+236];
	xor.b32  	%r334, %r334, %r289;
$L__BB0_31:
	and.b32  	%r291, %r204, 4096;
	setp.eq.s32 	%p17, %r291, 0;
	@%p17 bra 	$L__BB0_33;
	ld.global.u32 	%r292, [%rd6+240];
	xor.b32  	%r338, %r338, %r292;
	ld.global.u32 	%r293, [%rd6+244];
	xor.b32  	%r337, %r337, %r293;
	ld.global.u32 	%r294, [%rd6+248];
	xor.b32  	%r336, %r336, %r294;
	ld.global.u32 	%r295, [%rd6+252];
	xor.b32  	%r335, %r335, %r295;
	ld.global.u32 	%r296, [%rd6+256];
	xor.b32  	%r334, %r334, %r296;
$L__BB0_33:
	and.b32  	%r298, %r204, 8192;
	setp.eq.s32 	%p18, %r298, 0;
	@%p18 bra 	$L__BB0_35;
	ld.global.u32 	%r299, [%rd6+260];
	xor.b32  	%r338, %r338, %r299;
	ld.global.u32 	%r300, [%rd6+264];
	xor.b32  	%r337, %r337, %r300;
	ld.global.u32 	%r301, [%rd6+268];
	xor.b32  	%r336, %r336, %r301;
	ld.global.u32 	%r302, [%rd6+272];
	xor.b32  	%r335, %r335, %r302;
	ld.global.u32 	%r303, [%rd6+276];
	xor.b32  	%r334, %r334, %r303;
$L__BB0_35:
	and.b32  	%r305, %r204, 16384;
	setp.eq.s32 	%p19, %r305, 0;
	@%p19 bra 	$L__BB0_37;
	ld.global.u32 	%r306, [%rd6+280];
	xor.b32  	%r338, %r338, %r306;
	ld.global.u32 	%r307, [%rd6+284];
	xor.b32  	%r337, %r337, %r307;
	ld.global.u32 	%r308, [%rd6+288];
	xor.b32  	%r336, %r336, %r308;
	ld.global.u32 	%r309, [%rd6+292];
	xor.b32  	%r335, %r335, %r309;
	ld.global.u32 	%r310, [%rd6+296];
	xor.b32  	%r334, %r334, %r310;
$L__BB0_37:
	and.b32  	%r312, %r204, 32768;
	setp.eq.s32 	%p20, %r312, 0;
	@%p20 bra 	$L__BB0_39;
	ld.global.u32 	%r313, [%rd6+300];
	xor.b32  	%r338, %r338, %r313;
	ld.global.u32 	%r314, [%rd6+304];
	xor.b32  	%r337, %r337, %r314;
	ld.global.u32 	%r315, [%rd6+308];
	xor.b32  	%r336, %r336, %r315;
	ld.global.u32 	%r316, [%rd6+312];
	xor.b32  	%r335, %r335, %r316;
	ld.global.u32 	%r317, [%rd6+316];
	xor.b32  	%r334, %r334, %r317;
$L__BB0_39:
	add.s32 	%r333, %r333, 16;
	setp.ne.s32 	%p21, %r333, 32;
	@%p21 bra 	$L__BB0_7;
	mad.lo.s32 	%r318, %r327, -31, %r12;
	add.s32 	%r327, %r318, 1;
	setp.ne.s32 	%p22, %r327, 5;
	@%p22 bra 	$L__BB0_6;
	st.global.u32 	[%rd2+4], %r338;
	st.global.u32 	[%rd2+8], %r337;
	st.global.u32 	[%rd2+12], %r336;
	st.global.u32 	[%rd2+16], %r335;
	st.global.u32 	[%rd2+20], %r334;
	add.s32 	%r321, %r321, 1;
	setp.lt.u32 	%p23, %r321, %r3;
	@%p23 bra 	$L__BB0_5;
$L__BB0_42:
	shr.u64 	%rd7, %rd18, 2;
	add.s32 	%r320, %r320, 1;
	setp.gt.u64 	%p24, %rd18, 3;
	mov.u64 	%rd18, %rd7;
	@%p24 bra 	$L__BB0_3;
$L__BB0_43:
	mov.b32 	%r319, 0;
	st.global.v2.u32 	[%rd2+24], {%r319, %r319};
	st.global.u32 	[%rd2+32], %r319;
	mov.b64 	%rd17, 0;
	st.global.u64 	[%rd2+40], %rd17;
$L__BB0_44:
	ret;

}
	// .globl	_Z15gaussdistKernelP17curandStateXORWOWPdS1_Pbi
.visible .entry _Z15gaussdistKernelP17curandStateXORWOWPdS1_Pbi(
	.param .u64 .ptr .align 1 _Z15gaussdistKernelP17curandStateXORWOWPdS1_Pbi_param_0,
	.param .u64 .ptr .align 1 _Z15gaussdistKernelP17curandStateXORWOWPdS1_Pbi_param_1,
	.param .u64 .ptr .align 1 _Z15gaussdistKernelP17curandStateXORWOWPdS1_Pbi_param_2,
	.param .u64 .ptr .align 1 _Z15gaussdistKernelP17curandStateXORWOWPdS1_Pbi_param_3,
	.param .u32 _Z15gaussdistKernelP17curandStateXORWOWPdS1_Pbi_param_4
)
{
	.reg .pred 	%p<18>;
	.reg .b16 	%rs<4>;
	.reg .b32 	%r<97>;
	.reg .b32 	%f<70>;
	.reg .b64 	%rd<19>;
	.reg .b64 	%fd<55>;

	ld.param.u64 	%rd5, [_Z15gaussdistKernelP17curandStateXORWOWPdS1_Pbi_param_0];
	ld.param.u64 	%rd7, [_Z15gaussdistKernelP17curandStateXORWOWPdS1_Pbi_param_1];
	ld.param.u64 	%rd8, [_Z15gaussdistKernelP17curandStateXORWOWPdS1_Pbi_param_2];
	ld.param.u64 	%rd6, [_Z15gaussdistKernelP17curandStateXORWOWPdS1_Pbi_param_3];
	ld.param.u32 	%r15, [_Z15gaussdistKernelP17curandStateXORWOWPdS1_Pbi_param_4];
	cvta.to.global.u64 	%rd1, %rd7;
	cvta.to.global.u64 	%rd2, %rd8;
	mov.u32 	%r16, %ctaid.x;
	mov.u32 	%r17, %ntid.x;
	mov.u32 	%r18, %tid.x;
	mad.lo.s32 	%r1, %r16, %r17, %r18;
	setp.ge.s32 	%p1, %r1, %r15;
	@%p1 bra 	$L__BB1_17;
	cvta.to.global.u64 	%rd9, %rd6;
	cvt.s64.s32 	%rd10, %r1;
	add.s64 	%rd3, %rd9, %rd10;
	ld.global.u8 	%rs1, [%rd3];
	setp.ne.s16 	%p2, %rs1, 0;
	@%p2 bra 	$L__BB1_18;
	cvta.to.global.u64 	%rd14, %rd5;
	mul.wide.s32 	%rd15, %r1, 48;
	add.s64 	%rd4, %rd14, %rd15;
	ld.global.u32 	%r91, [%rd4+24];
$L__BB1_3:
	setp.eq.s32 	%p3, %r91, 1;
	@%p3 bra 	$L__BB1_5;
	ld.global.v2.u32 	{%r19, %r20}, [%rd4];
	shr.u32 	%r21, %r20, 2;
	xor.b32  	%r22, %r21, %r20;
	ld.global.v2.u32 	{%r23, %r24}, [%rd4+8];
	ld.global.v2.u32 	{%r25, %r26}, [%rd4+16];
	shl.b32 	%r27, %r26, 4;
	shl.b32 	%r28, %r22, 1;
	xor.b32  	%r29, %r28, %r27;
	xor.b32  	%r30, %r29, %r22;
	xor.b32  	%r31, %r30, %r26;
	add.s32 	%r32, %r19, %r31;
	add.s32 	%r33, %r32, 362437;
	shr.u32 	%r34, %r23, 2;
	xor.b32  	%r35, %r34, %r23;
	st.global.v2.u32 	[%rd4+8], {%r25, %r26};
	shl.b32 	%r36, %r31, 4;
	shl.b32 	%r37, %r35, 1;
	xor.b32  	%r38, %r37, %r36;
	xor.b32  	%r39, %r38, %r35;
	xor.b32  	%r40, %r39, %r31;
	st.global.v2.u32 	[%rd4+16], {%r31, %r40};
	add.s32 	%r41, %r19, 724874;
	st.global.v2.u32 	[%rd4], {%r41, %r24};
	add.s32 	%r42, %r40, %r41;
	cvt.rn.f32.u32 	%f8, %r33;
	fma.rn.f32 	%f9, %f8, 0f2F800000, 0f2F000000;
	cvt.rn.f32.u32 	%f10, %r42;
	fma.rn.f32 	%f11, %f10, 0f30C90FDB, 0f30490FDB;
	setp.lt.f32 	%p4, %f9, 0f00800000;
	mul.f32 	%f12, %f9, 0f4B000000;
	selp.f32 	%f13, %f12, %f9, %p4;
	selp.f32 	%f14, 0fC1B80000, 0f00000000, %p4;
	mov.b32 	%r43, %f13;
	add.s32 	%r44, %r43, -1059760811;
	and.b32  	%r45, %r44, -8388608;
	sub.s32 	%r46, %r43, %r45;
	mov.b32 	%f15, %r46;
	cvt.rn.f32.s32 	%f16, %r45;
	fma.rn.f32 	%f17, %f16, 0f34000000, %f14;
	add.f32 	%f18, %f15, 0fBF800000;
	fma.rn.f32 	%f19, %f18, 0fBE055027, 0f3E1039F6;
	fma.rn.f32 	%f20, %f19, %f18, 0fBDF8CDCC;
	fma.rn.f32 	%f21, %f20, %f18, 0f3E0F2955;
	fma.rn.f32 	%f22, %f21, %f18, 0fBE2AD8B9;
	fma.rn.f32 	%f23, %f22, %f18, 0f3E4CED0B;
	fma.rn.f32 	%f24, %f23, %f18, 0fBE7FFF22;
	fma.rn.f32 	%f25, %f24, %f18, 0f3EAAAA78;
	fma.rn.f32 	%f26, %f25, %f18, 0fBF000000;
	mul.f32 	%f27, %f18, %f26;
	fma.rn.f32 	%f28, %f27, %f18, %f18;
	fma.rn.f32 	%f29, %f17, 0f3F317218, %f28;
	setp.gt.u32 	%p5, %r43, 2139095039;
	fma.rn.f32 	%f30, %f13, 0f7F800000, 0f7F800000;
	selp.f32 	%f31, %f30, %f29, %p5;
	setp.eq.f32 	%p6, %f13, 0f00000000;
	mul.f32 	%f32, %f31, 0fC0000000;
	selp.f32 	%f33, 0f7F800000, %f32, %p6;
	sqrt.rn.f32 	%f34, %f33;
	sin.approx.f32 	%f35, %f11;
	cos.approx.f32 	%f36, %f11;
	mul.f32 	%f68, %f34, %f35;
	mul.f32 	%f69, %f34, %f36;
	st.global.f32 	[%rd4+32], %f69;
	bra.uni 	$L__BB1_6;
$L__BB1_5:
	ld.global.f32 	%f69, [%rd4+32];
	mov.f32 	%f68, %f69;
$L__BB1_6:
	setp.ne.s32 	%p7, %r91, 1;
	cvt.f64.f32 	%fd1, %f68;
	mov.b32 	%r91, 0;
	@%p7 bra 	$L__BB1_8;
	ld.global.v2.u32 	{%r49, %r50}, [%rd4];
	shr.u32 	%r51, %r50, 2;
	xor.b32  	%r52, %r51, %r50;
	ld.global.v2.u32 	{%r53, %r54}, [%rd4+8];
	ld.global.v2.u32 	{%r55, %r56}, [%rd4+16];
	shl.b32 	%r57, %r56, 4;
	shl.b32 	%r58, %r52, 1;
	xor.b32  	%r59, %r58, %r57;
	xor.b32  	%r60, %r59, %r52;
	xor.b32  	%r61, %r60, %r56;
	add.s32 	%r62, %r49, %r61;
	add.s32 	%r63, %r62, 362437;
	shr.u32 	%r64, %r53, 2;
	xor.b32  	%r65, %r64, %r53;
	st.global.v2.u32 	[%rd4+8], {%r55, %r56};
	shl.b32 	%r66, %r61, 4;
	shl.b32 	%r67, %r65, 1;
	xor.b32  	%r68, %r67, %r66;
	xor.b32  	%r69, %r68, %r65;
	xor.b32  	%r70, %r69, %r61;
	st.global.v2.u32 	[%rd4+16], {%r61, %r70};
	add.s32 	%r71, %r49, 724874;
	st.global.v2.u32 	[%rd4], {%r71, %r54};
	add.s32 	%r72, %r70, %r71;
	cvt.rn.f32.u32 	%f37, %r63;
	fma.rn.f32 	%f38, %f37, 0f2F800000, 0f2F000000;
	cvt.rn.f32.u32 	%f39, %r72;
	fma.rn.f32 	%f40, %f39, 0f30C90FDB, 0f30490FDB;
	setp.lt.f32 	%p8, %f38, 0f00800000;
	mul.f32 	%f41, %f38, 0f4B000000;
	selp.f32 	%f42, %f41, %f38, %p8;
	selp.f32 	%f43, 0fC1B80000, 0f00000000, %p8;
	mov.b32 	%r73, %f42;
	add.s32 	%r74, %r73, -1059760811;
	and.b32  	%r75, %r74, -8388608;
	sub.s32 	%r76, %r73, %r75;
	mov.b32 	%f44, %r76;
	cvt.rn.f32.s32 	%f45, %r75;
	fma.rn.f32 	%f46, %f45, 0f34000000, %f43;
	add.f32 	%f47, %f44, 0fBF800000;
	fma.rn.f32 	%f48, %f47, 0fBE055027, 0f3E1039F6;
	fma.rn.f32 	%f49, %f48, %f47, 0fBDF8CDCC;
	fma.rn.f32 	%f50, %f49, %f47, 0f3E0F2955;
	fma.rn.f32 	%f51, %f50, %f47, 0fBE2AD8B9;
	fma.rn.f32 	%f52, %f51, %f47, 0f3E4CED0B;
	fma.rn.f32 	%f53, %f52, %f47, 0fBE7FFF22;
	fma.rn.f32 	%f54, %f53, %f47, 0f3EAAAA78;
	fma.rn.f32 	%f55, %f54, %f47, 0fBF000000;
	mul.f32 	%f56, %f47, %f55;
	fma.rn.f32 	%f57, %f56, %f47, %f47;
	fma.rn.f32 	%f58, %f46, 0f3F317218, %f57;
	setp.gt.u32 	%p9, %r73, 2139095039;
	fma.rn.f32 	%f59, %f42, 0f7F800000, 0f7F800000;
	selp.f32 	%f60, %f59, %f58, %p9;
	setp.eq.f32 	%p10, %f42, 0f00000000;
	mul.f32 	%f61, %f60, 0fC0000000;
	selp.f32 	%f62, 0f7F800000, %f61, %p10;
	sqrt.rn.f32 	%f63, %f62;
	sin.approx.f32 	%f64, %f40;
	cos.approx.f32 	%f65, %f40;
	mul.f32 	%f69, %f63, %f64;
	mul.f32 	%f66, %f63, %f65;
	st.global.f32 	[%rd4+32], %f66;
	mov.b32 	%r91, 1;
$L__BB1_8:
	st.global.u32 	[%rd4+24], %r91;
	cvt.f64.f32 	%fd2, %f69;
	mul.f64 	%fd13, %fd2, %fd2;
	fma.rn.f64 	%fd3, %fd1, %fd1, %fd13;
	setp.ge.f64 	%p11, %fd3, 0d3FF0000000000000;
	setp.eq.f64 	%p12, %fd3, 0d0000000000000000;
	or.pred  	%p13, %p11, %p12;
	@%p13 bra 	$L__BB1_3;
	{
	.reg .b32 %temp; 
	mov.b64 	{%temp, %r93}, %fd3;
	}
	{
	.reg .b32 %temp; 
	mov.b64 	{%r94, %temp}, %fd3;
	}
	setp.gt.s32 	%p14, %r93, 1048575;
	mov.b32 	%r95, -1023;
	mov.f64 	%fd52, %fd3;
	@%p14 bra 	$L__BB1_11;
	mul.f64 	%fd52, %fd3, 0d4350000000000000;
	{
	.reg .b32 %temp; 
	mov.b64 	{%temp, %r93}, %fd52;
	}
	{
	.reg .b32 %temp; 
	mov.b64 	{%r94, %temp}, %fd52;
	}
	mov.b32 	%r95, -1077;
$L__BB1_11:
	add.s32 	%r79, %r93, -1;
	setp.gt.u32 	%p15, %r79, 2146435070;
	@%p15 bra 	$L__BB1_15;
	shr.u32 	%r82, %r93, 20;
	add.s32 	%r96, %r95, %r82;
	and.b32  	%r83, %r93, 1048575;
	or.b32  	%r84, %r83, 1072693248;
	mov.b64 	%fd53, {%r94, %r84};
	setp.lt.u32 	%p17, %r84, 1073127583;
	@%p17 bra 	$L__BB1_14;
	{
	.reg .b32 %temp; 
	mov.b64 	{%r85, %temp}, %fd53;
	}
	{
	.reg .b32 %temp; 
	mov.b64 	{%temp, %r86}, %fd53;
	}
	add.s32 	%r87, %r86, -1048576;
	mov.b64 	%fd53, {%r85, %r87};
	add.s32 	%r96, %r96, 1;
$L__BB1_14:
	add.f64 	%fd15, %fd53, 0dBFF0000000000000;
	add.f64 	%fd16, %fd53, 0d3FF0000000000000;
	rcp.approx.ftz.f64 	%fd17, %fd16;
	neg.f64 	%fd18, %fd16;
	fma.rn.f64 	%fd19, %fd18, %fd17, 0d3FF0000000000000;
	fma.rn.f64 	%fd20, %fd19, %fd19, %fd19;
	fma.rn.f64 	%fd21, %fd20, %fd17, %fd17;
	mul.f64 	%fd22, %fd15, %fd21;
	fma.rn.f64 	%fd23, %fd15, %fd21, %fd22;
	mul.f64 	%fd24, %fd23, %fd23;
	fma.rn.f64 	%fd25, %fd24, 0d3EB1380B3AE80F1E, 0d3ED0EE258B7A8B04;
	fma.rn.f64 	%fd26, %fd25, %fd24, 0d3EF3B2669F02676F;
	fma.rn.f64 	%fd27, %fd26, %fd24, 0d3F1745CBA9AB0956;
	fma.rn.f64 	%fd28, %fd27, %fd24, 0d3F3C71C72D1B5154;
	fma.rn.f64 	%fd29, %fd28, %fd24, 0d3F624924923BE72D;
	fma.rn.f64 	%fd30, %fd29, %fd24, 0d3F8999999999A3C4;
	fma.rn.f64 	%fd31, %fd30, %fd24, 0d3FB5555555555554;
	sub.f64 	%fd32, %fd15, %fd23;
	add.f64 	%fd33, %fd32, %fd32;
	neg.f64 	%fd34, %fd23;
	fma.rn.f64 	%fd35, %fd34, %fd15, %fd33;
	mul.f64 	%fd36, %fd21, %fd35;
	mul.f64 	%fd37, %fd24, %fd31;
	fma.rn.f64 	%fd38, %fd37, %fd23, %fd36;
	xor.b32  	%r88, %r96, -2147483648;
	mov.b32 	%r89, 1127219200;
	mov.b64 	%fd39, {%r88, %r89};
	mov.b32 	%r90, -2147483648;
	mov.b64 	%fd40, {%r90, %r89};
	sub.f64 	%fd41, %fd39, %fd40;
	fma.rn.f64 	%fd42, %fd41, 0d3FE62E42FEFA39EF, %fd23;
	fma.rn.f64 	%fd43, %fd41, 0dBFE62E42FEFA39EF, %fd42;
	sub.f64 	%fd44, %fd43, %fd23;
	sub.f64 	%fd45, %fd38, %fd44;
	fma.rn.f64 	%fd46, %fd41, 0d3C7ABC9E3B39803F, %fd45;
	add.f64 	%fd54, %fd42, %fd46;
	bra.uni 	$L__BB1_16;
$L__BB1_15:
	fma.rn.f64 	%fd14, %fd52, 0d7FF0000000000000, 0d7FF0000000000000;
	{
	.reg .b32 %temp; 
	mov.b64 	{%temp, %r80}, %fd52;
	}
	and.b32  	%r81, %r80, 2147483647;
	setp.eq.s32 	%p16, %r81, 0;
	selp.f64 	%fd54, 0dFFF0000000000000, %fd14, %p16;
$L__BB1_16:
	mul.f64 	%fd47, %fd54, 0dC000000000000000;
	div.rn.f64 	%fd48, %fd47, %fd3;
	sqrt.rn.f64 	%fd49, %fd48;
	mul.f64 	%fd50, %fd49, %fd2;
	mul.wide.s32 	%rd16, %r1, 8;
	add.s64 	%rd17, %rd2, %rd16;
	st.global.f64 	[%rd17], %fd50;
	mov.b16 	%rs3, 1;
	st.global.u8 	[%rd3], %rs3;
	mul.f64 	%fd51, %fd49, %fd1;
	add.s64 	%rd18, %rd1, %rd16;
	st.global.f64 	[%rd18], %fd51;
$L__BB1_17:
	ret;
$L__BB1_18:
	mul.wide.s32 	%rd11, %r1, 8;
	add.s64 	%rd12, %rd2, %rd11;
	ld.global.f64 	%fd12, [%rd12];
	add.s64 	%rd13, %rd1, %rd11;
	st.global.f64 	[%rd13], %fd12;
	mov.b16 	%rs2, 0;
	st.global.u8 	[%rd3], %rs2;
	bra.uni 	$L__BB1_17;

}
	// .globl	_Z19sumVelocitiesKernelPdS_i
.visible .entry _Z19sumVelocitiesKernelPdS_i(
	.param .u64 .ptr .align 1 _Z19sumVelocitiesKernelPdS_i_param_0,
	.param .u64 .ptr .align 1 _Z19sumVelocitiesKernelPdS_i_param_1,
	.param .u32 _Z19sumVelocitiesKernelPdS_i_param_2
)
{
	.reg .pred 	%p<6>;
	.reg .b32 	%r<14>;
	.reg .b64 	%rd<9>;
	.reg .b64 	%fd<9>;

	ld.param.u64 	%rd1, [_Z19sumVelocitiesKernelPdS_i_param_0];
	ld.param.u64 	%rd2, [_Z19sumVelocitiesKernelPdS_i_param_1];
	ld.param.u32 	%r8, [_Z19sumVelocitiesKernelPdS_i_param_2];
	mov.u32 	%r1, %tid.x;
	mov.u32 	%r2, %ctaid.x;
	mov.u32 	%r13, %ntid.x;
	mad.lo.s32 	%r4, %r2, %r13, %r1;
	setp.ge.u32 	%p1, %r4, %r8;
	mov.f64 	%fd8, 0d0000000000000000;
	@%p1 bra 	$L__BB2_2;
	cvta.to.global.u64 	%rd3, %rd1;
	mul.wide.u32 	%rd4, %r4, 8;
	add.s64 	%rd5, %rd3, %rd4;
	ld.global.f64 	%fd8, [%rd5];
$L__BB2_2:
	shl.b32 	%r9, %r1, 3;
	mov.u32 	%r10, sdata;
	add.s32 	%r5, %r10, %r9;
	st.shared.f64 	[%r5], %fd8;
	bar.sync 	0;
	setp.lt.u32 	%p2, %r13, 2;
	@%p2 bra 	$L__BB2_6;
$L__BB2_3:
	shr.u32 	%r7, %r13, 1;
	setp.ge.u32 	%p3, %r1, %r7;
	@%p3 bra 	$L__BB2_5;
	shl.b32 	%r11, %r7, 3;
	add.s32 	%r12, %r5, %r11;
	ld.shared.f64 	%fd4, [%r12];
	ld.shared.f64 	%fd5, [%r5];
	add.f64 	%fd6, %fd4, %fd5;
	st.shared.f64 	[%r5], %fd6;
$L__BB2_5:
	bar.sync 	0;
	setp.gt.u32 	%p4, %r13, 3;
	mov.u32 	%r13, %r7;
	@%p4 bra 	$L__BB2_3;
$L__BB2_6:
	setp.ne.s32 	%p5, %r1, 0;
	@%p5 bra 	$L__BB2_8;
	ld.shared.f64 	%fd7, [sdata];
	cvta.to.global.u64 	%rd6, %rd2;
	mul.wide.u32 	%rd7, %r2, 8;
	add.s64 	%rd8, %rd6, %rd7;
	st.global.f64 	[%rd8], %fd7;
$L__BB2_8:
	ret;

}
	// .globl	_Z26sumSquaredVelocitiesKernelPdS_i
.visible .entry _Z26sumSquaredVelocitiesKernelPdS_i(
	.param .u64 .ptr .align 1 _Z26sumSquaredVelocitiesKernelPdS_i_param_0,
	.param .u64 .ptr .align 1 _Z26sumSquaredVelocitiesKernelPdS_i_param_1,
	.param .u32 _Z26sumSquaredVelocitiesKernelPdS_i_param_2
)
{
	.reg .pred 	%p<6>;
	.reg .b32 	%r<14>;
	.reg .b64 	%rd<9>;
	.reg .b64 	%fd<10>;

	ld.param.u64 	%rd1, [_Z26sumSquaredVelocitiesKernelPdS_i_param_0];
	ld.param.u64 	%rd2, [_Z26sumSquaredVelocitiesKernelPdS_i_param_1];
	ld.param.u32 	%r8, [_Z26sumSquaredVelocitiesKernelPdS_i_param_2];
	mov.u32 	%r1, %tid.x;
	mov.u32 	%r2, %ctaid.x;
	mov.u32 	%r13, %ntid.x;
	mad.lo.s32 	%r4, %r2, %r13, %r1;
	setp.ge.u32 	%p1, %r4, %r8;
	mov.f64 	%fd9, 0d0000000000000000;
	@%p1 bra 	$L__BB3_2;
	cvta.to.global.u64 	%rd3, %rd1;
	mul.wide.u32 	%rd4, %r4, 8;
	add.s64 	%rd5, %rd3, %rd4;
	ld.global.f64 	%fd9, [%rd5];
$L__BB3_2:
	mul.f64 	%fd4, %fd9, %fd9;
	shl.b32 	%r9, %r1, 3;
	mov.u32 	%r10, sdata;
	add.s32 	%r5, %r10, %r9;
	st.shared.f64 	[%r5], %fd4;
	bar.sync 	0;
	setp.lt.u32 	%p2, %r13, 2;
	@%p2 bra 	$L__BB3_6;
$L__BB3_3:
	shr.u32 	%r7, %r13, 1;
	setp.ge.u32 	%p3, %r1, %r7;
	@%p3 bra 	$L__BB3_5;
	shl.b32 	%r11, %r7, 3;
	add.s32 	%r12, %r5, %r11;
	ld.shared.f64 	%fd5, [%r12];
	ld.shared.f64 	%fd6, [%r5];
	add.f64 	%fd7, %fd5, %fd6;
	st.shared.f64 	[%r5], %fd7;
$L__BB3_5:
	bar.sync 	0;
	setp.gt.u32 	%p4, %r13, 3;
	mov.u32 	%r13, %r7;
	@%p4 bra 	$L__BB3_3;
$L__BB3_6:
	setp.ne.s32 	%p5, %r1, 0;
	@%p5 bra 	$L__BB3_8;
	ld.shared.f64 	%fd8, [sdata];
	cvta.to.global.u64 	%rd6, %rd2;
	mul.wide.u32 	%rd7, %r2, 8;
	add.s64 	%rd8, %rd6, %rd7;
	st.global.f64 	[%rd8], %fd8;
$L__BB3_8:
	ret;

}
	// .globl	_Z22adjustVelocitiesKernelPdS_di
.visible .entry _Z22adjustVelocitiesKernelPdS_di(
	.param .u64 .ptr .align 1 _Z22adjustVelocitiesKernelPdS_di_param_0,
	.param .u64 .ptr .align 1 _Z22adjustVelocitiesKernelPdS_di_param_1,
	.param .f64 _Z22adjustVelocitiesKernelPdS_di_param_2,
	.param .u32 _Z22adjustVelocitiesKernelPdS_di_param_3
)
{
	.reg .pred 	%p<2>;
	.reg .b32 	%r<7>;
	.reg .b64 	%rd<7>;
	.reg .b64 	%fd<14>;

	ld.param.u64 	%rd1, [_Z22adjustVelocitiesKernelPdS_di_param_0];
	ld.param.u64 	%rd2, [_Z22adjustVelocitiesKernelPdS_di_param_1];
	ld.param.f64 	%fd1, [_Z22adjustVelocitiesKernelPdS_di_param_2];
	ld.param.u32 	%r2, [_Z22adjustVelocitiesKernelPdS_di_param_3];
	mov.u32 	%r3, %ctaid.x;
	mov.u32 	%r4, %ntid.x;
	mov.u32 	%r5, %tid.x;
	mad.lo.s32 	%r1, %r3, %r4, %r5;
	setp.ge.s32 	%p1, %r1, %r2;
	@%p1 bra 	$L__BB4_2;
	cvta.to.global.u64 	%rd3, %rd1;
	cvta.to.global.u64 	%rd4, %rd2;
	mul.lo.s32 	%r6, %r1, 3;
	mul.wide.s32 	%rd5, %r6, 8;
	add.s64 	%rd6, %rd3, %rd5;
	ld.global.f64 	%fd2, [%rd6];
	ld.global.f64 	%fd3, [%rd4];
	sub.f64 	%fd4, %fd2, %fd3;
	mul.f64 	%fd5, %fd1, %fd4;
	st.global.f64 	[%rd6], %fd5;
	ld.global.f64 	%fd6, [%rd6+8];
	ld.global.f64 	%fd7, [%rd4+8];
	sub.f64 	%fd8, %fd6, %fd7;
	mul.f64 	%fd9, %fd1, %fd8;
	st.global.f64 	[%rd6+8], %fd9;
	ld.global.f64 	%fd10, [%rd6+16];
	ld.global.f64 	%fd11, [%rd4+16];
	sub.f64 	%fd12, %fd10, %fd11;
	mul.f64 	%fd13, %fd1, %fd12;
	st.global.f64 	[%rd6+16], %fd13;
$L__BB4_2:
	ret;

}
	// .globl	_Z25initializePositionsKernelPddii
.visible .entry _Z25initializePositionsKernelPddii(
	.param .u64 .ptr .align 1 _Z25initializePositionsKernelPddii_param_0,
	.param .f64 _Z25initializePositionsKernelPddii_param_1,
	.param .u32 _Z25initializePositionsKernelPddii_param_2,
	.param .u32 _Z25initializePositionsKernelPddii_param_3
)
{
	.reg .pred 	%p<2>;
	.reg .b32 	%r<14>;
	.reg .b64 	%rd<5>;
	.reg .b64 	%fd<13>;

	ld.param.u64 	%rd1, [_Z25initializePositionsKernelPddii_param_0];
	ld.param.f64 	%fd1, [_Z25initializePositionsKernelPddii_param_1];
	ld.param.u32 	%r2, [_Z25initializePositionsKernelPddii_param_2];
	ld.param.u32 	%r3, [_Z25initializePositionsKernelPddii_param_3];
	mov.u32 	%r4, %ctaid.x;
	mov.u32 	%r5, %ntid.x;
	mov.u32 	%r6, %tid.x;
	mad.lo.s32 	%r1, %r4, %r5, %r6;
	setp.ge.s32 	%p1, %r1, %r3;
	@%p1 bra 	$L__BB5_2;
	cvta.to.global.u64 	%rd2, %rd1;
	div.s32 	%r7, %r1, %r2;
	mul.lo.s32 	%r8, %r7, %r2;
	sub.s32 	%r9, %r1, %r8;
	rem.s32 	%r10, %r7, %r2;
	mul.lo.s32 	%r11, %r2, %r2;
	div.s32 	%r12, %r1, %r11;
	cvt.rn.f64.s32 	%fd2, %r2;
	div.rn.f64 	%fd3, %fd1, %fd2;
	cvt.rn.f64.s32 	%fd4, %r9;
	add.f64 	%fd5, %fd4, 0d3FE0000000000000;
	mul.f64 	%fd6, %fd3, %fd5;
	mul.lo.s32 	%r13, %r1, 3;
	mul.wide.s32 	%rd3, %r13, 8;
	add.s64 	%rd4, %rd2, %rd3;
	st.global.f64 	[%rd4], %fd6;
	cvt.rn.f64.s32 	%fd7, %r10;
	add.f64 	%fd8, %fd7, 0d3FE0000000000000;
	mul.f64 	%fd9, %fd3, %fd8;
	st.global.f64 	[%rd4+8], %fd9;
	cvt.rn.f64.s32 	%fd10, %r12;
	add.f64 	%fd11, %fd10, 0d3FE0000000000000;
	mul.f64 	%fd12, %fd3, %fd11;
	st.global.f64 	[%rd4+16], %fd12;
$L__BB5_2:
	ret;

}
	// .globl	_Z23squaredVelocitiesKernelPdS_i
.visible .entry _Z23squaredVelocitiesKernelPdS_i(
	.param .u64 .ptr .align 1 _Z23squaredVelocitiesKernelPdS_i_param_0,
	.param .u64 .ptr .align 1 _Z23squaredVelocitiesKernelPdS_i_param_1,
	.param .u32 _Z23squaredVelocitiesKernelPdS_i_param_2
)
{
	.reg .pred 	%p<2>;
	.reg .b32 	%r<7>;
	.reg .b64 	%rd<9>;
	.reg .b64 	%fd<7>;

	ld.param.u64 	%rd1, [_Z23squaredVelocitiesKernelPdS_i_param_0];
	ld.param.u64 	%rd2, [_Z23squaredVelocitiesKernelPdS_i_param_1];
	ld.param.u32 	%r2, [_Z23squaredVelocitiesKernelPdS_i_param_2];
	mov.u32 	%r3, %ctaid.x;
	mov.u32 	%r4, %ntid.x;
	mov.u32 	%r5, %tid.x;
	mad.lo.s32 	%r1, %r3, %r4, %r5;
	setp.ge.s32 	%p1, %r1, %r2;
	@%p1 bra 	$L__BB6_2;
	cvta.to.global.u64 	%rd3, %rd1;
	cvta.to.global.u64 	%rd4, %rd2;
	mul.lo.s32 	%r6, %r1, 3;
	mul.wide.s32 	%rd5, %r6, 8;
	add.s64 	%rd6, %rd3, %rd5;
	ld.global.f64 	%fd1, [%rd6];
	ld.global.f64 	%fd2, [%rd6+8];
	mul.f64 	%fd3, %fd2, %fd2;
	fma.rn.f64 	%fd4, %fd1, %fd1, %fd3;
	ld.global.f64 	%fd5, [%rd6+16];
	fma.rn.f64 	%fd6, %fd5, %fd5, %fd4;
	mul.wide.s32 	%rd7, %r1, 8;
	add.s64 	%rd8, %rd4, %rd7;
	st.global.f64 	[%rd8], %fd6;
$L__BB6_2:
	ret;

}
	// .globl	_Z19kineticEnergyKernelPdS_di
.visible .entry _Z19kineticEnergyKernelPdS_di(
	.param .u64 .ptr .align 1 _Z19kineticEnergyKernelPdS_di_param_0,
	.param .u64 .ptr .align 1 _Z19kineticEnergyKernelPdS_di_param_1,
	.param .f64 _Z19kineticEnergyKernelPdS_di_param_2,
	.param .u32 _Z19kineticEnergyKernelPdS_di_param_3
)
{
	.reg .pred 	%p<2>;
	.reg .b32 	%r<7>;
	.reg .b64 	%rd<9>;
	.reg .b64 	%fd<10>;

	ld.param.u64 	%rd1, [_Z19kineticEnergyKernelPdS_di_param_0];
	ld.param.u64 	%rd2, [_Z19kineticEnergyKernelPdS_di_param_1];
	ld.param.f64 	%fd1, [_Z19kineticEnergyKernelPdS_di_param_2];
	ld.param.u32 	%r2, [_Z19kineticEnergyKernelPdS_di_param_3];
	mov.u32 	%r3, %ctaid.x;
	mov.u32 	%r4, %ntid.x;
	mov.u32 	%r5, %tid.x;
	mad.lo.s32 	%r1, %r3, %r4, %r5;
	setp.ge.s32 	%p1, %r1, %r2;
	@%p1 bra 	$L__BB7_2;
	cvta.to.global.u64 	%rd3, %rd1;
	cvta.to.global.u64 	%rd4, %rd2;
	mul.lo.s32 	%r6, %r1, 3;
	mul.wide.s32 	%rd5, %r6, 8;
	add.s64 	%rd6, %rd3, %rd5;
	ld.global.f64 	%fd2, [%rd6];
	ld.global.f64 	%fd3, [%rd6+8];
	mul.f64 	%fd4, %fd3, %fd3;
	fma.rn.f64 	%fd5, %fd2, %fd2, %fd4;
	ld.global.f64 	%fd6, [%rd6+16];
	fma.rn.f64 	%fd7, %fd6, %fd6, %fd5;
	mul.f64 	%fd8, %fd1, 0d3FE0000000000000;
	mul.f64 	%fd9, %fd8, %fd7;
	mul.wide.s32 	%rd7, %r1, 8;
	add.s64 	%rd8, %rd4, %rd7;
	st.global.f64 	[%rd8], %fd9;
$L__BB7_2:
	ret;

}
	// .globl	_Z23pairwisePotentialKernelPdS_ddi
.visible .entry _Z23pairwisePotentialKernelPdS_ddi(
	.param .u64 .ptr .align 1 _Z23pairwisePotentialKernelPdS_ddi_param_0,
	.param .u64 .ptr .align 1 _Z23pairwisePotentialKernelPdS_ddi_param_1,
	.param .f64 _Z23pairwisePotentialKernelPdS_ddi_param_2,
	.param .f64 _Z23pairwisePotentialKernelPdS_ddi_param_3,
	.param .u32 _Z23pairwisePotentialKernelPdS_ddi_param_4
)
{
	.reg .pred 	%p<9>;
	.reg .b32 	%r<19>;
	.reg .b64 	%rd<12>;
	.reg .b64 	%fd<31>;

	ld.param.u64 	%rd1, [_Z23pairwisePotentialKernelPdS_ddi_param_0];
	ld.param.u64 	%rd2, [_Z23pairwisePotentialKernelPdS_ddi_param_1];
	ld.param.f64 	%fd2, [_Z23pairwisePotentialKernelPdS_ddi_param_2];
	ld.param.f64 	%fd3, [_Z23pairwisePotentialKernelPdS_ddi_param_3];
	ld.param.u32 	%r9, [_Z23pairwisePotentialKernelPdS_ddi_param_4];
	mov.u32 	%r1, %ctaid.x;
	mov.u32 	%r18, %ntid.x;
	mov.u32 	%r3, %tid.x;
	mad.lo.s32 	%r10, %r1, %r18, %r3;
	div.s32 	%r4, %r10, %r9;
	mul.lo.s32 	%r11, %r4, %r9;
	sub.s32 	%r5, %r10, %r11;
	shl.b32 	%r12, %r3, 3;
	mov.u32 	%r13, sharedPot;
	add.s32 	%r6, %r13, %r12;
	mov.b64 	%rd3, 0;
	st.shared.u64 	[%r6], %rd3;
	setp.ge.s32 	%p1, %r4, %r9;
	setp.ge.s32 	%p2, %r5, %r4;
	or.pred  	%p3, %p1, %p2;
	@%p3 bra 	$L__BB8_3;
	cvta.to.global.u64 	%rd4, %rd1;
	mul.lo.s32 	%r14, %r4, 3;
	mul.wide.s32 	%rd5, %r14, 8;
	add.s64 	%rd6, %rd4, %rd5;
	ld.global.f64 	%fd4, [%rd6];
	mul.lo.s32 	%r15, %r5, 3;
	mul.wide.s32 	%rd7, %r15, 8;
	add.s64 	%rd8, %rd4, %rd7;
	ld.global.f64 	%fd5, [%rd8];
	sub.f64 	%fd6, %fd4, %fd5;
	ld.global.f64 	%fd7, [%rd6+8];
	ld.global.f64 	%fd8, [%rd8+8];
	sub.f64 	%fd9, %fd7, %fd8;
	ld.global.f64 	%fd10, [%rd6+16];
	ld.global.f64 	%fd11, [%rd8+16];
	sub.f64 	%fd12, %fd10, %fd11;
	mul.f64 	%fd13, %fd9, %fd9;
	fma.rn.f64 	%fd14, %fd6, %fd6, %fd13;
	fma.rn.f64 	%fd1, %fd12, %fd12, %fd14;
	setp.eq.f64 	%p4, %fd1, 0d0000000000000000;
	@%p4 bra 	$L__BB8_3;
	mul.f64 	%fd15, %fd1, %fd1;
	mul.f64 	%fd16, %fd1, %fd15;
	mul.f64 	%fd17, %fd2, %fd2;
	mul.f64 	%fd18, %fd2, %fd17;
	mul.f64 	%fd19, %fd2, %fd18;
	mul.f64 	%fd20, %fd2, %fd19;
	mul.f64 	%fd21, %fd2, %fd20;
	div.rn.f64 	%fd22, %fd21, %fd16;
	mul.f64 	%fd23, %fd3, 0d4010000000000000;
	mul.f64 	%fd24, %fd22, %fd22;
	sub.f64 	%fd25, %fd24, %fd22;
	mul.f64 	%fd26, %fd23, %fd25;
	st.shared.f64 	[%r6], %fd26;
$L__BB8_3:
	bar.sync 	0;
	setp.lt.u32 	%p5, %r18, 2;
	@%p5 bra 	$L__BB8_7;
$L__BB8_4:
	shr.u32 	%r8, %r18, 1;
	setp.ge.u32 	%p6, %r3, %r8;
	@%p6 bra 	$L__BB8_6;
	shl.b32 	%r16, %r8, 3;
	add.s32 	%r17, %r6, %r16;
	ld.shared.f64 	%fd27, [%r17];
	ld.shared.f64 	%fd28, [%r6];
	add.f64 	%fd29, %fd27, %fd28;
	st.shared.f64 	[%r6], %fd29;
$L__BB8_6:
	bar.sync 	0;
	setp.gt.u32 	%p7, %r18, 3;
	mov.u32 	%r18, %r8;
	@%p7 bra 	$L__BB8_4;
$L__BB8_7:
	setp.ne.s32 	%p8, %r3, 0;
	@%p8 bra 	$L__BB8_9;
	ld.shared.f64 	%fd30, [sharedPot];
	cvta.to.global.u64 	%rd9, %rd2;
	mul.wide.u32 	%rd10, %r1, 8;
	add.s64 	%rd11, %rd9, %rd10;
	st.global.f64 	[%rd11], %fd30;
$L__BB8_9:
	ret;

}
	// .globl	_Z26computeAccelerationsKernelPdS_ddi
.visible .entry _Z26computeAccelerationsKernelPdS_ddi(
	.param .u64 .ptr .align 1 _Z26computeAccelerationsKernelPdS_ddi_param_0,
	.param .u64 .ptr .align 1 _Z26computeAccelerationsKernelPdS_ddi_param_1,
	.param .f64 _Z26computeAccelerationsKernelPdS_ddi_param_2,
	.param .f64 _Z26computeAccelerationsKernelPdS_ddi_param_3,
	.param .u32 _Z26computeAccelerationsKernelPdS_ddi_param_4
)
{
	.reg .pred 	%p<49>;
	.reg .b32 	%r<77>;
	.reg .b64 	%rd<14>;
	.reg .b64 	%fd<102>;

	ld.param.u64 	%rd4, [_Z26computeAccelerationsKernelPdS_ddi_param_0];
	ld.param.u64 	%rd5, [_Z26computeAccelerationsKernelPdS_ddi_param_1];
	ld.param.u32 	%r17, [_Z26computeAccelerationsKernelPdS_ddi_param_4];
	cvta.to.global.u64 	%rd1, %rd4;
	mov.u32 	%r18, %ctaid.x;
	mov.u32 	%r19, %ntid.x;
	mov.u32 	%r20, %tid.x;
	mad.lo.s32 	%r1, %r18, %r19, %r20;
	setp.lt.s32 	%p3, %r1, %r17;
	@%p3 bra 	$L__BB9_1;
	bra.uni 	$L__BB9_16;
$L__BB9_1:
	cvta.to.global.u64 	%rd6, %rd5;
	mul.lo.s32 	%r9, %r1, 3;
	mul.wide.s32 	%rd7, %r9, 8;
	add.s64 	%rd3, %rd6, %rd7;
	mov.b64 	%rd8, 0;
	st.global.u64 	[%rd3], %rd8;
	st.global.u64 	[%rd3+8], %rd8;
	st.global.u64 	[%rd3+16], %rd8;
	setp.gt.s32 	%p4, %r17, 0;
	@%p4 bra 	$L__BB9_2;
	bra.uni 	$L__BB9_16;
$L__BB9_2:
	ld.param.f64 	%fd91, [_Z26computeAccelerationsKernelPdS_ddi_param_2];
	{
	.reg .b32 %temp; 
	mov.b64 	{%temp, %r22}, %fd91;
	}
	mov.f64 	%fd31, 0d4028000000000000;
	{
	.reg .b32 %temp; 
	mov.b64 	{%temp, %r23}, %fd31;
	}
	and.b32  	%r24, %r23, 2146435072;
	setp.eq.s32 	%p5, %r24, 1073741824;
	abs.f64 	%fd1, %fd91;
	setp.lt.s32 	%p7, %r22, 0;
	and.pred  	%p1, %p7, %p5;
	selp.b32 	%r25, %r22, 0, %p5;
	setp.lt.s32 	%p8, %r23, 0;
	or.b32  	%r26, %r25, 2146435072;
	selp.b32 	%r27, %r26, %r25, %p8;
	mov.b32 	%r76, 0;
	mov.b64 	%fd2, {%r76, %r27};
	add.f64 	%fd32, %fd91, 0d4028000000000000;
	{
	.reg .b32 %temp; 
	mov.b64 	{%temp, %r28}, %fd32;
	}
	and.b32  	%r2, %r28, 2146435072;
	selp.b32 	%r29, 0, 2146435072, %p8;
	and.b32  	%r30, %r23, 2147483647;
	setp.ne.s32 	%p9, %r30, 1071644672;
	and.pred  	%p10, %p5, %p9;
	or.b32  	%r31, %r29, -2147483648;
	selp.b32 	%r32, %r31, %r29, %p10;
	selp.b32 	%r33, %r32, %r29, %p7;
	mov.b64 	%fd3, {%r76, %r33};
	mov.f64 	%fd33, 0d401C000000000000;
	{
	.reg .b32 %temp; 
	mov.b64 	{%temp, %r3}, %fd33;
	}
	mov.f64 	%fd34, 0d4018000000000000;
	{
	.reg .b32 %temp; 
	mov.b64 	{%temp, %r34}, %fd34;
	}
	and.b32  	%r35, %r34, 2146435072;
	setp.eq.s32 	%p12, %r35, 1073741824;
	and.pred  	%p2, %p7, %p12;
	selp.b32 	%r36, %r22, 0, %p12;
	setp.lt.s32 	%p14, %r34, 0;
	or.b32  	%r37, %r36, 2146435072;
	selp.b32 	%r38, %r37, %r36, %p14;
	mov.b64 	%fd4, {%r76, %r38};
	add.f64 	%fd35, %fd91, 0d4018000000000000;
	{
	.reg .b32 %temp; 
	mov.b64 	{%temp, %r39}, %fd35;
	}
	and.b32  	%r4, %r39, 2146435072;
	selp.b32 	%r40, 0, 2146435072, %p14;
	and.b32  	%r41, %r34, 2147483647;
	setp.ne.s32 	%p15, %r41, 1071644672;
	and.pred  	%p16, %p12, %p15;
	or.b32  	%r42, %r40, -2147483648;
	selp.b32 	%r43, %r42, %r40, %p16;
	selp.b32 	%r44, %r43, %r40, %p7;
	mov.b64 	%fd5, {%r76, %r44};
	mov.f64 	%fd36, 0d4010000000000000;
	{
	.reg .b32 %temp; 
	mov.b64 	{%temp, %r5}, %fd36;
	}
	setp.lt.s32 	%p18, %r5, 0;
	selp.b32 	%r6, 0, 2146435072, %p18;
	add.s64 	%rd2, %rd1, %rd7;
	neg.s32 	%r75, %r17;
	neg.s32 	%r74, %r1;
	mov.f64 	%fd99, 0d0000000000000000;
	mov.f64 	%fd100, %fd99;
	mov.f64 	%fd101, %fd99;
$L__BB9_3:
	setp.eq.s32 	%p19, %r74, 0;
	@%p19 bra 	$L__BB9_15;
	ld.param.u64 	%rd13, [_Z26computeAccelerationsKernelPdS_ddi_param_0];
	setp.lt.s32 	%p20, %r3, 0;
	and.b32  	%r45, %r3, 2146435072;
	setp.eq.s32 	%p21, %r45, 1074790400;
	ld.global.f64 	%fd37, [%rd2];
	cvta.to.global.u64 	%rd10, %rd13;
	mul.wide.u32 	%rd11, %r76, 8;
	add.s64 	%rd12, %rd10, %rd11;
	ld.global.f64 	%fd38, [%rd12];
	sub.f64 	%fd9, %fd37, %fd38;
	ld.global.f64 	%fd39, [%rd2+8];
	ld.global.f64 	%fd40, [%rd12+8];
	sub.f64 	%fd10, %fd39, %fd40;
	mul.f64 	%fd41, %fd10, %fd10;
	fma.rn.f64 	%fd42, %fd9, %fd9, %fd41;
	ld.global.f64 	%fd43, [%rd2+16];
	ld.global.f64 	%fd44, [%rd12+16];
	sub.f64 	%fd11, %fd43, %fd44;
	fma.rn.f64 	%fd12, %fd11, %fd11, %fd42;
	{
	.reg .b32 %temp; 
	mov.b64 	{%temp, %r13}, %fd12;
	}
	abs.f64 	%fd13, %fd12;
	{ // callseq 0, 0
	.param .b64 param0;
	st.param.f64 	[param0], %fd13;
	.param .b64 param1;
	st.param.f64 	[param1], 0d401C000000000000;
	.param .b64 retval0;
	call.uni (retval0), 
	__internal_accurate_pow, 
	(
	param0, 
	param1
	);
	ld.param.f64 	%fd45, [retval0];
	} // callseq 0
	setp.lt.s32 	%p22, %r13, 0;
	neg.f64 	%fd47, %fd45;
	selp.f64 	%fd48, %fd47, %fd45, %p21;
	selp.f64 	%fd49, %fd48, %fd45, %p22;
	setp.eq.f64 	%p23, %fd12, 0d0000000000000000;
	selp.b32 	%r46, %r13, 0, %p21;
	or.b32  	%r47, %r46, 2146435072;
	selp.b32 	%r48, %r47, %r46, %p20;
	mov.b32 	%r49, 0;
	mov.b64 	%fd50, {%r49, %r48};
	selp.f64 	%fd97, %fd50, %fd49, %p23;
	add.f64 	%fd51, %fd12, 0d401C000000000000;
	{
	.reg .b32 %temp; 
	mov.b64 	{%temp, %r50}, %fd51;
	}
	and.b32  	%r51, %r50, 2146435072;
	setp.ne.s32 	%p24, %r51, 2146435072;
	@%p24 bra 	$L__BB9_9;
	setp.num.f64 	%p25, %fd12, %fd12;
	@%p25 bra 	$L__BB9_7;
	mov.f64 	%fd52, 0d401C000000000000;
	add.rn.f64 	%fd97, %fd12, %fd52;
	bra.uni 	$L__BB9_9;
$L__BB9_7:
	setp.neu.f64 	%p26, %fd13, 0d7FF0000000000000;
	@%p26 bra 	$L__BB9_9;
	setp.lt.s32 	%p27, %r13, 0;
	and.b32  	%r52, %r3, 2146435072;
	setp.eq.s32 	%p28, %r52, 1074790400;
	and.b32  	%r53, %r3, 2147483647;
	setp.ne.s32 	%p29, %r53, 1071644672;
	setp.lt.s32 	%p30, %r3, 0;
	selp.b32 	%r54, 0, 2146435072, %p30;
	or.b32  	%r55, %r54, -2147483648;
	selp.b32 	%r56, %r55, %r54, %p29;
	selp.b32 	%r57, %r56, %r54, %p28;
	selp.b32 	%r58, %r57, %r54, %p27;
	mov.b32 	%r59, 0;
	mov.b64 	%fd97, {%r59, %r58};
$L__BB9_9:
	setp.lt.s32 	%p33, %r5, 0;
	and.b32  	%r60, %r5, 2146435072;
	setp.eq.s32 	%p34, %r60, 1072693248;
	{ // callseq 1, 0
	.param .b64 param0;
	st.param.f64 	[param0], %fd13;
	.param .b64 param1;
	st.param.f64 	[param1], 0d4010000000000000;
	.param .b64 retval0;
	call.uni (retval0), 
	__internal_accurate_pow, 
	(
	param0, 
	param1
	);
	ld.param.f64 	%fd53, [retval0];
	} // callseq 1
	neg.f64 	%fd55, %fd53;
	selp.f64 	%fd56, %fd55, %fd53, %p34;
	selp.f64 	%fd57, %fd56, %fd53, %p22;
	selp.b32 	%r61, %r13, 0, %p34;
	or.b32  	%r62, %r61, 2146435072;
	selp.b32 	%r63, %r62, %r61, %p33;
	mov.b32 	%r64, 0;
	mov.b64 	%fd58, {%r64, %r63};
	selp.f64 	%fd98, %fd58, %fd57, %p23;
	add.f64 	%fd59, %fd12, 0d4010000000000000;
	{
	.reg .b32 %temp; 
	mov.b64 	{%temp, %r65}, %fd59;
	}
	and.b32  	%r66, %r65, 2146435072;
	setp.ne.s32 	%p35, %r66, 2146435072;
	@%p35 bra 	$L__BB9_14;
	setp.num.f64 	%p36, %fd12, %fd12;
	@%p36 bra 	$L__BB9_12;
	mov.f64 	%fd60, 0d4010000000000000;
	add.rn.f64 	%fd98, %fd12, %fd60;
	bra.uni 	$L__BB9_14;
$L__BB9_12:
	setp.neu.f64 	%p37, %fd13, 0d7FF0000000000000;
	@%p37 bra 	$L__BB9_14;
	setp.lt.s32 	%p38, %r13, 0;
	and.b32  	%r68, %r5, 2147483647;
	setp.ne.s32 	%p40, %r68, 1071644672;
	or.b32  	%r69, %r6, -2147483648;
	selp.b32 	%r70, %r69, %r6, %p40;
	selp.b32 	%r71, %r70, %r6, %p34;
	selp.b32 	%r72, %r71, %r6, %p38;
	mov.b32 	%r73, 0;
	mov.b64 	%fd98, {%r73, %r72};
$L__BB9_14:
	ld.param.f64 	%fd93, [_Z26computeAccelerationsKernelPdS_ddi_param_3];
	ld.param.f64 	%fd92, [_Z26computeAccelerationsKernelPdS_ddi_param_2];
	{ // callseq 2, 0
	.param .b64 param0;
	st.param.f64 	[param0], %fd1;
	.param .b64 param1;
	st.param.f64 	[param1], 0d4028000000000000;
	.param .b64 retval0;
	call.uni (retval0), 
	__internal_accurate_pow, 
	(
	param0, 
	param1
	);
	ld.param.f64 	%fd61, [retval0];
	} // callseq 2
	setp.eq.f64 	%p41, %fd92, 0d0000000000000000;
	neg.f64 	%fd63, %fd61;
	selp.f64 	%fd64, %fd63, %fd61, %p1;
	selp.f64 	%fd65, %fd2, %fd64, %p41;
	{ // callseq 3, 0
	.param .b64 param0;
	st.param.f64 	[param0], %fd1;
	.param .b64 param1;
	st.param.f64 	[param1], 0d4018000000000000;
	.param .b64 retval0;
	call.uni (retval0), 
	__internal_accurate_pow, 
	(
	param0, 
	param1
	);
	ld.param.f64 	%fd66, [retval0];
	} // callseq 3
	neg.f64 	%fd68, %fd66;
	selp.f64 	%fd69, %fd68, %fd66, %p2;
	selp.f64 	%fd70, %fd4, %fd69, %p41;
	setp.eq.f64 	%p42, %fd12, 0d3FF0000000000000;
	selp.f64 	%fd71, 0d3FF0000000000000, %fd98, %p42;
	setp.nan.f64 	%p43, %fd92, %fd92;
	mov.f64 	%fd72, 0d4018000000000000;
	add.rn.f64 	%fd73, %fd92, %fd72;
	selp.f64 	%fd74, %fd73, %fd70, %p43;
	setp.neu.f64 	%p44, %fd1, 0d7FF0000000000000;
	selp.f64 	%fd75, %fd74, %fd5, %p44;
	setp.eq.s32 	%p45, %r4, 2146435072;
	selp.f64 	%fd76, %fd75, %fd70, %p45;
	setp.eq.f64 	%p46, %fd92, 0d3FF0000000000000;
	selp.f64 	%fd77, 0d3FF0000000000000, %fd76, %p46;
	div.rn.f64 	%fd78, %fd77, %fd71;
	setp.eq.s32 	%p47, %r2, 2146435072;
	mov.f64 	%fd79, 0d4028000000000000;
	add.rn.f64 	%fd80, %fd92, %fd79;
	selp.f64 	%fd81, %fd80, %fd65, %p43;
	selp.f64 	%fd82, %fd81, %fd3, %p44;
	selp.f64 	%fd83, %fd82, %fd65, %p47;
	add.f64 	%fd84, %fd83, %fd83;
	selp.f64 	%fd85, 0d4000000000000000, %fd84, %p46;
	selp.f64 	%fd86, 0d3FF0000000000000, %fd97, %p42;
	div.rn.f64 	%fd87, %fd85, %fd86;
	sub.f64 	%fd88, %fd87, %fd78;
	mul.f64 	%fd89, %fd93, 0d4038000000000000;
	mul.f64 	%fd90, %fd89, %fd88;
	fma.rn.f64 	%fd101, %fd90, %fd9, %fd101;
	st.global.f64 	[%rd3], %fd101;
	fma.rn.f64 	%fd100, %fd90, %fd10, %fd100;
	st.global.f64 	[%rd3+8], %fd100;
	fma.rn.f64 	%fd99, %fd90, %fd11, %fd99;
	st.global.f64 	[%rd3+16], %fd99;
$L__BB9_15:
	add.s32 	%r76, %r76, 3;
	add.s32 	%r75, %r75, 1;
	setp.ne.s32 	%p48, %r75, 0;
	add.s32 	%r74, %r74, 1;
	@%p48 bra 	$L__BB9_3;
$L__BB9_16:
	ret;

}
	// .globl	_Z21updatePositionsKernelPdS_S_ddi
.visible .entry _Z21updatePositionsKernelPdS_S_ddi(
	.param .u64 .ptr .align 1 _Z21updatePositionsKernelPdS_S_ddi_param_0,
	.param .u64 .ptr .align 1 _Z21updatePositionsKernelPdS_S_ddi_param_1,
	.param .u64 .ptr .align 1 _Z21updatePositionsKernelPdS_S_ddi_param_2,
	.param .f64 _Z21updatePositionsKernelPdS_S_ddi_param_3,
	.param .f64 _Z21updatePositionsKernelPdS_S_ddi_param_4,
	.param .u32 _Z21updatePositionsKernelPdS_S_ddi_param_5
)
{
	.reg .pred 	%p<11>;
	.reg .b32 	%r<7>;
	.reg .b64 	%rd<11>;
	.reg .b64 	%fd<33>;

	ld.param.u64 	%rd4, [_Z21updatePositionsKernelPdS_S_ddi_param_0];
	ld.param.u64 	%rd5, [_Z21updatePositionsKernelPdS_S_ddi_param_1];
	ld.param.u64 	%rd6, [_Z21updatePositionsKernelPdS_S_ddi_param_2];
	ld.param.f64 	%fd1, [_Z21updatePositionsKernelPdS_S_ddi_param_3];
	ld.param.f64 	%fd2, [_Z21updatePositionsKernelPdS_S_ddi_param_4];
	ld.param.u32 	%r2, [_Z21updatePositionsKernelPdS_S_ddi_param_5];
	mov.u32 	%r3, %ctaid.x;
	mov.u32 	%r4, %ntid.x;
	mov.u32 	%r5, %tid.x;
	mad.lo.s32 	%r1, %r3, %r4, %r5;
	setp.ge.s32 	%p1, %r1, %r2;
	@%p1 bra 	$L__BB10_7;
	cvta.to.global.u64 	%rd7, %rd5;
	cvta.to.global.u64 	%rd8, %rd6;
	cvta.to.global.u64 	%rd9, %rd4;
	mul.lo.s32 	%r6, %r1, 3;
	mul.wide.s32 	%rd10, %r6, 8;
	add.s64 	%rd1, %rd7, %rd10;
	ld.global.f64 	%fd3, [%rd1];
	add.s64 	%rd2, %rd8, %rd10;
	ld.global.f64 	%fd4, [%rd2];
	mul.f64 	%fd5, %fd4, 0d3FE0000000000000;
	mul.f64 	%fd6, %fd2, %fd5;
	mul.f64 	%fd7, %fd2, %fd6;
	fma.rn.f64 	%fd8, %fd2, %fd3, %fd7;
	add.s64 	%rd3, %rd9, %rd10;
	ld.global.f64 	%fd9, [%rd3];
	add.f64 	%fd10, %fd9, %fd8;
	st.global.f64 	[%rd3], %fd10;
	setp.geu.f64 	%p2, %fd10, 0d0000000000000000;
	setp.ltu.f64 	%p3, %fd10, %fd1;
	and.pred  	%p4, %p2, %p3;
	@%p4 bra 	$L__BB10_3;
	ld.global.f64 	%fd11, [%rd1];
	neg.f64 	%fd12, %fd11;
	st.global.f64 	[%rd1], %fd12;
$L__BB10_3:
	ld.global.f64 	%fd13, [%rd1+8];
	ld.global.f64 	%fd14, [%rd2+8];
	mul.f64 	%fd15, %fd14, 0d3FE0000000000000;
	mul.f64 	%fd16, %fd2, %fd15;
	mul.f64 	%fd17, %fd2, %fd16;
	fma.rn.f64 	%fd18, %fd2, %fd13, %fd17;
	ld.global.f64 	%fd19, [%rd3+8];
	add.f64 	%fd20, %fd19, %fd18;
	st.global.f64 	[%rd3+8], %fd20;
	setp.geu.f64 	%p5, %fd20, 0d0000000000000000;
	setp.ltu.f64 	%p6, %fd20, %fd1;
	and.pred  	%p7, %p5, %p6;
	@%p7 bra 	$L__BB10_5;
	ld.global.f64 	%fd21, [%rd1+8];
	neg.f64 	%fd22, %fd21;
	st.global.f64 	[%rd1+8], %fd22;
$L__BB10_5:
	ld.global.f64 	%fd23, [%rd1+16];
	ld.global.f64 	%fd24, [%rd2+16];
	mul.f64 	%fd25, %fd24, 0d3FE0000000000000;
	mul.f64 	%fd26, %fd2, %fd25;
	mul.f64 	%fd27, %fd2, %fd26;
	fma.rn.f64 	%fd28, %fd2, %fd23, %fd27;
	ld.global.f64 	%fd29, [%rd3+16];
	add.f64 	%fd30, %fd29, %fd28;
	st.global.f64 	[%rd3+16], %fd30;
	setp.geu.f64 	%p8, %fd30, 0d0000000000000000;
	setp.ltu.f64 	%p9, %fd30, %fd1;
	and.pred  	%p10, %p8, %p9;
	@%p10 bra 	$L__BB10_7;
	ld.global.f64 	%fd31, [%rd1+16];
	neg.f64 	%fd32, %fd31;
	st.global.f64 	[%rd1+16], %fd32;
$L__BB10_7:
	ret;

}
	// .globl	_Z42updateVelocitiesAndCalculatePressureKernelPdS_S_dddi
.visible .entry _Z42updateVelocitiesAndCalculatePressureKernelPdS_S_dddi(
	.param .u64 .ptr .align 1 _Z42updateVelocitiesAndCalculatePressureKernelPdS_S_dddi_param_0,
	.param .u64 .ptr .align 1 _Z42updateVelocitiesAndCalculatePressureKernelPdS_S_dddi_param_1,
	.param .u64 .ptr .align 1 _Z42updateVelocitiesAndCalculatePressureKernelPdS_S_dddi_param_2,
	.param .f64 _Z42updateVelocitiesAndCalculatePressureKernelPdS_S_dddi_param_3,
	.param .f64 _Z42updateVelocitiesAndCalculatePressureKernelPdS_S_dddi_param_4,
	.param .f64 _Z42updateVelocitiesAndCalculatePressureKernelPdS_S_dddi_param_5,
	.param .u32 _Z42updateVelocitiesAndCalculatePressureKernelPdS_S_dddi_param_6
)
{
	.reg .pred 	%p<5>;
	.reg .b32 	%r<7>;
	.reg .b64 	%rd<12>;
	.reg .b64 	%fd<43>;

	ld.param.u64 	%rd3, [_Z42updateVelocitiesAndCalculatePressureKernelPdS_S_dddi_param_0];
	ld.param.u64 	%rd4, [_Z42updateVelocitiesAndCalculatePressureKernelPdS_S_dddi_param_1];
	ld.param.u64 	%rd5, [_Z42updateVelocitiesAndCalculatePressureKernelPdS_S_dddi_param_2];
	ld.param.f64 	%fd11, [_Z42updateVelocitiesAndCalculatePressureKernelPdS_S_dddi_param_3];
	ld.param.f64 	%fd12, [_Z42updateVelocitiesAndCalculatePressureKernelPdS_S_dddi_param_4];
	ld.param.f64 	%fd13, [_Z42updateVelocitiesAndCalculatePressureKernelPdS_S_dddi_param_5];
	ld.param.u32 	%r2, [_Z42updateVelocitiesAndCalculatePressureKernelPdS_S_dddi_param_6];
	mov.u32 	%r3, %ctaid.x;
	mov.u32 	%r4, %ntid.x;
	mov.u32 	%r5, %tid.x;
	mad.lo.s32 	%r1, %r3, %r4, %r5;
	setp.ge.s32 	%p1, %r1, %r2;
	mov.f64 	%fd41, 0d0000000000000000;
	@%p1 bra 	$L__BB11_7;
	cvta.to.global.u64 	%rd6, %rd3;
	cvta.to.global.u64 	%rd7, %rd4;
	mul.lo.s32 	%r6, %r1, 3;
	add.f64 	%fd1, %fd11, %fd11;
	mul.wide.s32 	%rd8, %r6, 8;
	add.s64 	%rd1, %rd6, %rd8;
	ld.global.f64 	%fd16, [%rd1];
	add.s64 	%rd2, %rd7, %rd8;
	ld.global.f64 	%fd17, [%rd2];
	mul.f64 	%fd18, %fd17, 0d3FE0000000000000;
	fma.rn.f64 	%fd2, %fd12, %fd18, %fd16;
	st.global.f64 	[%rd1], %fd2;
	mul.f64 	%fd19, %fd16, %fd2;
	setp.geu.f64 	%p2, %fd19, 0d0000000000000000;
	mov.f64 	%fd41, 0d0000000000000000;
	@%p2 bra 	$L__BB11_3;
	abs.f64 	%fd20, %fd2;
	mul.f64 	%fd21, %fd1, %fd20;
	div.rn.f64 	%fd22, %fd21, %fd12;
	add.f64 	%fd41, %fd22, 0d0000000000000000;
$L__BB11_3:
	ld.global.f64 	%fd23, [%rd1+8];
	ld.global.f64 	%fd24, [%rd2+8];
	mul.f64 	%fd25, %fd24, 0d3FE0000000000000;
	fma.rn.f64 	%fd5, %fd12, %fd25, %fd23;
	st.global.f64 	[%rd1+8], %fd5;
	mul.f64 	%fd26, %fd23, %fd5;
	setp.geu.f64 	%p3, %fd26, 0d0000000000000000;
	@%p3 bra 	$L__BB11_5;
	abs.f64 	%fd27, %fd5;
	mul.f64 	%fd28, %fd1, %fd27;
	div.rn.f64 	%fd29, %fd28, %fd12;
	add.f64 	%fd41, %fd41, %fd29;
$L__BB11_5:
	ld.global.f64 	%fd30, [%rd1+16];
	ld.global.f64 	%fd31, [%rd2+16];
	mul.f64 	%fd32, %fd31, 0d3FE0000000000000;
	fma.rn.f64 	%fd8, %fd12, %fd32, %fd30;
	st.global.f64 	[%rd1+16], %fd8;
	mul.f64 	%fd33, %fd30, %fd8;
	setp.geu.f64 	%p4, %fd33, 0d0000000000000000;
	@%p4 bra 	$L__BB11_7;
	abs.f64 	%fd34, %fd8;
	mul.f64 	%fd35, %fd1, %fd34;
	div.rn.f64 	%fd36, %fd35, %fd12;
	add.f64 	%fd41, %fd41, %fd36;
$L__BB11_7:
	cvta.to.global.u64 	%rd9, %rd5;
	mul.f64 	%fd37, %fd13, 0d4018000000000000;
	mul.f64 	%fd38, %fd13, %fd37;
	div.rn.f64 	%fd39, %fd41, %fd38;
	mul.wide.s32 	%rd10, %r1, 8;
	add.s64 	%rd11, %rd9, %rd10;
	st.global.f64 	[%rd11], %fd39;
	ret;

}
.func  (.param .b64 func_retval0) __internal_accurate_pow(
	.param .b64 __internal_accurate_pow_param_0,
	.param .b64 __internal_accurate_pow_param_1
)
{
	.reg .pred 	%p<8>;
	.reg .b32 	%r<49>;
	.reg .b32 	%f<3>;
	.reg .b64 	%fd<109>;

	ld.param.f64 	%fd10, [__internal_accurate_pow_param_0];
	ld.param.f64 	%fd11, [__internal_accurate_pow_param_1];
	{
	.reg .b32 %temp; 
	mov.b64 	{%temp, %r46}, %fd10;
	}
	{
	.reg .b32 %temp; 
	mov.b64 	{%r45, %temp}, %fd10;
	}
	shr.u32 	%r47, %r46, 20;
	setp.gt.u32 	%p1, %r46, 1048575;
	@%p1 bra 	$L__BB12_2;
	mul.f64 	%fd12, %fd10, 0d4350000000000000;
	{
	.reg .b32 %temp; 
	mov.b64 	{%temp, %r46}, %fd12;
	}
	{
	.reg .b32 %temp; 
	mov.b64 	{%r45, %temp}, %fd12;
	}
	shr.u32 	%r16, %r46, 20;
	add.s32 	%r47, %r16, -54;
$L__BB12_2:
	add.s32 	%r48, %r47, -1023;
	and.b32  	%r17, %r46, -2146435073;
	or.b32  	%r18, %r17, 1072693248;
	mov.b64 	%fd107, {%r45, %r18};
	setp.lt.u32 	%p2, %r18, 1073127583;
	@%p2 bra 	$L__BB12_4;
	{
	.reg .b32 %temp; 
	mov.b64 	{%r19, %temp}, %fd107;
	}
	{
	.reg .b32 %temp; 
	mov.b64 	{%temp, %r20}, %fd107;
	}
	add.s32 	%r21, %r20, -1048576;
	mov.b64 	%fd107, {%r19, %r21};
	add.s32 	%r48, %r47, -1022;
$L__BB12_4:
	add.f64 	%fd13, %fd107, 0dBFF0000000000000;
	add.f64 	%fd14, %fd107, 0d3FF0000000000000;
	rcp.approx.ftz.f64 	%fd15, %fd14;
	neg.f64 	%fd16, %fd14;
	fma.rn.f64 	%fd17, %fd16, %fd15, 0d3FF0000000000000;
	fma.rn.f64 	%fd18, %fd17, %fd17, %fd17;
	fma.rn.f64 	%fd19, %fd18, %fd15, %fd15;
	mul.f64 	%fd20, %fd13, %fd19;
	fma.rn.f64 	%fd21, %fd13, %fd19, %fd20;
	mul.f64 	%fd22, %fd21, %fd21;
	fma.rn.f64 	%fd23, %fd22, 0d3EB0F5FF7D2CAFE2, 0d3ED0F5D241AD3B5A;
	fma.rn.f64 	%fd24, %fd23, %fd22, 0d3EF3B20A75488A3F;
	fma.rn.f64 	%fd25, %fd24, %fd22, 0d3F1745CDE4FAECD5;
	fma.rn.f64 	%fd26, %fd25, %fd22, 0d3F3C71C7258A578B;
	fma.rn.f64 	%fd27, %fd26, %fd22, 0d3F6249249242B910;
	fma.rn.f64 	%fd28, %fd27, %fd22, 0d3F89999999999DFB;
	sub.f64 	%fd29, %fd13, %fd21;
	add.f64 	%fd30, %fd29, %fd29;
	neg.f64 	%fd31, %fd21;
	fma.rn.f64 	%fd32, %fd31, %fd13, %fd30;
	mul.f64 	%fd33, %fd19, %fd32;
	fma.rn.f64 	%fd34, %fd22, %fd28, 0d3FB5555555555555;
	mov.f64 	%fd35, 0d3FB5555555555555;
	sub.f64 	%fd36, %fd35, %fd34;
	fma.rn.f64 	%fd37, %fd22, %fd28, %fd36;
	add.f64 	%fd38, %fd37, 0dBC46A4CB00B9E7B0;
	add.f64 	%fd39, %fd34, %fd38;
	sub.f64 	%fd40, %fd34, %fd39;
	add.f64 	%fd41, %fd38, %fd40;
	mul.rn.f64 	%fd42, %fd21, %fd21;
	neg.f64 	%fd43, %fd42;
	fma.rn.f64 	%fd44, %fd21, %fd21, %fd43;
	{
	.reg .b32 %temp; 
	mov.b64 	{%r22, %temp}, %fd33;
	}
	{
	.reg .b32 %temp; 
	mov.b64 	{%temp, %r23}, %fd33;
	}
	add.s32 	%r24, %r23, 1048576;
	mov.b64 	%fd45, {%r22, %r24};
	fma.rn.f64 	%fd46, %fd21, %fd45, %fd44;
	mul.rn.f64 	%fd47, %fd42, %fd21;
	neg.f64 	%fd48, %fd47;
	fma.rn.f64 	%fd49, %fd42, %fd21, %fd48;
	fma.rn.f64 	%fd50, %fd42, %fd33, %fd49;
	fma.rn.f64 	%fd51, %fd46, %fd21, %fd50;
	mul.rn.f64 	%fd52, %fd39, %fd47;
	neg.f64 	%fd53, %fd52;
	fma.rn.f64 	%fd54, %fd39, %fd47, %fd53;
	fma.rn.f64 	%fd55, %fd39, %fd51, %fd54;
	fma.rn.f64 	%fd56, %fd41, %fd47, %fd55;
	add.f64 	%fd57, %fd52, %fd56;
	sub.f64 	%fd58, %fd52, %fd57;
	add.f64 	%fd59, %fd56, %fd58;
	add.f64 	%fd60, %fd21, %fd57;
	sub.f64 	%fd61, %fd21, %fd60;
	add.f64 	%fd62, %fd57, %fd61;
	add.f64 	%fd63, %fd59, %fd62;
	add.f64 	%fd64, %fd33, %fd63;
	add.f64 	%fd65, %fd60, %fd64;
	sub.f64 	%fd66, %fd60, %fd65;
	add.f64 	%fd67, %fd64, %fd66;
	xor.b32  	%r25, %r48, -2147483648;
	mov.b32 	%r26, 1127219200;
	mov.b64 	%fd68, {%r25, %r26};
	mov.b32 	%r27, -2147483648;
	mov.b64 	%fd69, {%r27, %r26};
	sub.f64 	%fd70, %fd68, %fd69;
	fma.rn.f64 	%fd71, %fd70, 0d3FE62E42FEFA39EF, %fd65;
	fma.rn.f64 	%fd72, %fd70, 0dBFE62E42FEFA39EF, %fd71;
	sub.f64 	%fd73, %fd72, %fd65;
	sub.f64 	%fd74, %fd67, %fd73;
	fma.rn.f64 	%fd75, %fd70, 0d3C7ABC9E3B39803F, %fd74;
	add.f64 	%fd76, %fd71, %fd75;
	sub.f64 	%fd77, %fd71, %fd76;
	add.f64 	%fd78, %fd75, %fd77;
	{
	.reg .b32 %temp; 
	mov.b64 	{%temp, %r28}, %fd11;
	}
	{
	.reg .b32 %temp; 
	mov.b64 	{%r29, %temp}, %fd11;
	}
	shl.b32 	%r30, %r28, 1;
	setp.gt.u32 	%p3, %r30, -33554433;
	and.b32  	%r31, %r28, -15728641;
	selp.b32 	%r32, %r31, %r28, %p3;
	mov.b64 	%fd79, {%r29, %r32};
	mul.rn.f64 	%fd80, %fd76, %fd79;
	neg.f64 	%fd81, %fd80;
	fma.rn.f64 	%fd82, %fd76, %fd79, %fd81;
	fma.rn.f64 	%fd83, %fd78, %fd79, %fd82;
	add.f64 	%fd4, %fd80, %fd83;
	sub.f64 	%fd84, %fd80, %fd4;
	add.f64 	%fd5, %fd83, %fd84;
	fma.rn.f64 	%fd85, %fd4, 0d3FF71547652B82FE, 0d4338000000000000;
	{
	.reg .b32 %temp; 
	mov.b64 	{%r13, %temp}, %fd85;
	}
	mov.f64 	%fd86, 0dC338000000000000;
	add.rn.f64 	%fd87, %fd85, %fd86;
	fma.rn.f64 	%fd88, %fd87, 0dBFE62E42FEFA39EF, %fd4;
	fma.rn.f64 	%fd89, %fd87, 0dBC7ABC9E3B39803F, %fd88;
	fma.rn.f64 	%fd90, %fd89, 0d3E5ADE1569CE2BDF, 0d3E928AF3FCA213EA;
	fma.rn.f64 	%fd91, %fd90, %fd89, 0d3EC71DEE62401315;
	fma.rn.f64 	%fd92, %fd91, %fd89, 0d3EFA01997C89EB71;
	fma.rn.f64 	%fd93, %fd92, %fd89, 0d3F2A01A014761F65;
	fma.rn.f64 	%fd94, %fd93, %fd89, 0d3F56C16C1852B7AF;
	fma.rn.f64 	%fd95, %fd94, %fd89, 0d3F81111111122322;
	fma.rn.f64 	%fd96, %fd95, %fd89, 0d3FA55555555502A1;
	fma.rn.f64 	%fd97, %fd96, %fd89, 0d3FC5555555555511;
	fma.rn.f64 	%fd98, %fd97, %fd89, 0d3FE000000000000B;
	fma.rn.f64 	%fd99, %fd98, %fd89, 0d3FF0000000000000;
	fma.rn.f64 	%fd100, %fd99, %fd89, 0d3FF0000000000000;
	{
	.reg .b32 %temp; 
	mov.b64 	{%r14, %temp}, %fd100;
	}
	{
	.reg .b32 %temp; 
	mov.b64 	{%temp, %r15}, %fd100;
	}
	shl.b32 	%r33, %r13, 20;
	add.s32 	%r34, %r33, %r15;
	mov.b64 	%fd108, {%r14, %r34};
	{
	.reg .b32 %temp; 
	mov.b64 	{%temp, %r35}, %fd4;
	}
	mov.b32 	%f2, %r35;
	abs.f32 	%f1, %f2;
	setp.lt.f32 	%p4, %f1, 0f4086232B;
	@%p4 bra 	$L__BB12_7;
	setp.lt.f64 	%p5, %fd4, 0d0000000000000000;
	add.f64 	%fd101, %fd4, 0d7FF0000000000000;
	selp.f64 	%fd108, 0d0000000000000000, %fd101, %p5;
	setp.geu.f32 	%p6, %f1, 0f40874800;
	@%p6 bra 	$L__BB12_7;
	shr.u32 	%r36, %r13, 31;
	add.s32 	%r37, %r13, %r36;
	shr.s32 	%r38, %r37, 1;
	shl.b32 	%r39, %r38, 20;
	add.s32 	%r40, %r15, %r39;
	mov.b64 	%fd102, {%r14, %r40};
	sub.s32 	%r41, %r13, %r38;
	shl.b32 	%r42, %r41, 20;
	add.s32 	%r43, %r42, 1072693248;
	mov.b32 	%r44, 0;
	mov.b64 	%fd103, {%r44, %r43};
	mul.f64 	%fd108, %fd103, %fd102;
$L__BB12_7:
	abs.f64 	%fd104, %fd108;
	setp.eq.f64 	%p7, %fd104, 0d7FF0000000000000;
	fma.rn.f64 	%fd105, %fd108, %fd5, %fd108;
	selp.f64 	%fd106, %fd108, %fd105, %p7;
	st.param.f64 	[func_retval0], %fd106;
	ret;

}


// ===== COMPILED SASS (sm_100) =====

	.target	sm_100

	.elftype	@"ET_EXEC"


//--------------------- .note.nv.tkinfo           --------------------------
	.section	.note.nv.tkinfo,"",@"SHT_NOTE"
	.sectionflags	@"SHF_NOTE_NV_TKINFO"
	.tkinfo
        /*0018*/ 	.word	0x00000002
        /*0030*/ 	.string	""
        /*0030*/ 	.string	"ptxas"
        /*0030*/ 	.string	"Cuda compilation tools, release 13.0, V13.0.88"
        /*0030*/ 	.string	"Build cuda_13.0.r13.0/compiler.36424714_0"
        /*0030*/ 	.string	"-arch sm_100 -m 64 "



//--------------------- .note.nv.cuinfo           --------------------------
	.section	.note.nv.cuinfo,"",@"SHT_NOTE"
	.sectionflags	@"SHF_NOTE_NV_CUINFO"
        /*0018*/ 	.short	0x0002
        /*001a*/ 	.short	0x0064
        /*001c*/ 	.short	0x0082
	.zero		2


//--------------------- .nv.info                  --------------------------
	.section	.nv.info,"",@"SHT_CUDA_INFO"
	.align	4


	//----- nvinfo : EIATTR_REGCOUNT
	.align		4
        /*0000*/ 	.byte	0x04, 0x2f
        /*0002*/ 	.short	(.L_10 - .L_9)
	.align		4
.L_9:
        /*0004*/ 	.word	index@(_Z23setupCurandStatesKernelP17curandStateXORWOWyi)
        /*0008*/ 	.word	0x0000001f


	//----- nvinfo : EIATTR_FRAME_SIZE
	.align		4
.L_10:
        /*000c*/ 	.byte	0x04, 0x11
        /*000e*/ 	.short	(.L_12 - .L_11)
	.align		4
.L_11:
        /*0010*/ 	.word	index@(_Z23setupCurandStatesKernelP17curandStateXORWOWyi)
        /*0014*/ 	.word	0x00000000


	//----- nvinfo : EIATTR_REGCOUNT
	.align		4
.L_12:
        /*0018*/ 	.byte	0x04, 0x2f
        /*001a*/ 	.short	(.L_14 - .L_13)
	.align		4
.L_13:
        /*001c*/ 	.word	index@(_Z15gaussdistKernelP17curandStateXORWOWPdS1_Pbi)
        /*0020*/ 	.word	0x0000001e


	//----- nvinfo : EIATTR_FRAME_SIZE
	.align		4
.L_14:
        /*0024*/ 	.byte	0x04, 0x11
        /*0026*/ 	.short	(.L_16 - .L_15)
	.align		4
.L_15:
        /*0028*/ 	.word	index@($__internal_6_$__cuda_sm20_sqrt_rn_f32_slowpath)
        /*002c*/ 	.word	0x00000000


	//----- nvinfo : EIATTR_FRAME_SIZE
	.align		4
.L_16:
        /*0030*/ 	.byte	0x04, 0x11
        /*0032*/ 	.short	(.L_18 - .L_17)
	.align		4
.L_17:
        /*0034*/ 	.word	index@($__internal_5_$__cuda_sm20_dsqrt_rn_f64_mediumpath_v1)
        /*0038*/ 	.word	0x00000000


	//----- nvinfo : EIATTR_FRAME_SIZE
	.align		4
.L_18:
        /*003c*/ 	.byte	0x04, 0x11
        /*003e*/ 	.short	(.L_20 - .L_19)
	.align		4
.L_19:
        /*0040*/ 	.word	index@($__internal_4_$__cuda_sm20_div_rn_f64_full)
        /*0044*/ 	.word	0x00000000


	//----- nvinfo : EIATTR_FRAME_SIZE
	.align		4
.L_20:
        /*0048*/ 	.byte	0x04, 0x11
        /*004a*/ 	.short	(.L_22 - .L_21)
	.align		4
.L_21:
        /*004c*/ 	.word	index@(_Z15gaussdistKernelP17curandStateXORWOWPdS1_Pbi)
        /*0050*/ 	.word	0x00000000


	//----- nvinfo : EIATTR_REGCOUNT
	.align		4
.L_22:
        /*0054*/ 	.byte	0x04, 0x2f
        /*0056*/ 	.short	(.L_24 - .L_23)
	.align		4
.L_23:
        /*0058*/ 	.word	index@(_Z19sumVelocitiesKernelPdS_i)
        /*005c*/ 	.word	0x0000000d


	//----- nvinfo : EIATTR_FRAME_SIZE
	.align		4
.L_24:
        /*0060*/ 	.byte	0x04, 0x11
        /*0062*/ 	.short	(.L_26 - .L_25)
	.align		4
.L_25:
        /*0064*/ 	.word	index@(_Z19sumVelocitiesKernelPdS_i)
        /*0068*/ 	.word	0x00000000


	//----- nvinfo : EIATTR_REGCOUNT
	.align		4
.L_26:
        /*006c*/ 	.byte	0x04, 0x2f
        /*006e*/ 	.short	(.L_28 - .L_27)
	.align		4
.L_27:
        /*0070*/ 	.word	index@(_Z26sumSquaredVelocitiesKernelPdS_i)
        /*0074*/ 	.word	0x0000000d


	//----- nvinfo : EIATTR_FRAME_SIZE
	.align		4
.L_28:
        /*0078*/ 	.byte	0x04, 0x11
        /*007a*/ 	.short	(.L_30 - .L_29)
	.align		4
.L_29:
        /*007c*/ 	.word	index@(_Z26sumSquaredVelocitiesKernelPdS_i)
        /*0080*/ 	.word	0x00000000


	//----- nvinfo : EIATTR_REGCOUNT
	.align		4
.L_30:
        /*0084*/ 	.byte	0x04, 0x2f
        /*0086*/ 	.short	(.L_32 - .L_31)
	.align		4
.L_31:
        /*0088*/ 	.word	index@(_Z22adjustVelocitiesKernelPdS_di)
        /*008c*/ 	.word	0x00000010


	//----- nvinfo : EIATTR_FRAME_SIZE
	.align		4
.L_32:
        /*0090*/ 	.byte	0x04, 0x11
        /*0092*/ 	.short	(.L_34 - .L_33)
	.align		4
.L_33:
        /*0094*/ 	.word	index@(_Z22adjustVelocitiesKernelPdS_di)
        /*0098*/ 	.word	0x00000000


	//----- nvinfo : EIATTR_REGCOUNT
	.align		4
.L_34:
        /*009c*/ 	.byte	0x04, 0x2f
        /*009e*/ 	.short	(.L_36 - .L_35)
	.align		4
.L_35:
        /*00a0*/ 	.word	index@(_Z25initializePositionsKernelPddii)
        /*00a4*/ 	.word	0x0000001c


	//----- nvinfo : EIATTR_FRAME_SIZE
	.align		4
.L_36:
        /*00a8*/ 	.byte	0x04, 0x11
        /*00aa*/ 	.short	(.L_38 - .L_37)
	.align		4
.L_37:
        /*00ac*/ 	.word	index@($__internal_3_$__cuda_sm20_div_rn_f64_full)
        /*00b0*/ 	.word	0x00000000


	//----- nvinfo : EIATTR_FRAME_SIZE
	.align		4
.L_38:
        /*00b4*/ 	.byte	0x04, 0x11
        /*00b6*/ 	.short	(.L_40 - .L_39)
	.align		4
.L_39:
        /*00b8*/ 	.word	index@(_Z25initializePositionsKernelPddii)
        /*00bc*/ 	.word	0x00000000


	//----- nvinfo : EIATTR_REGCOUNT
	.align		4
.L_40:
        /*00c0*/ 	.byte	0x04, 0x2f
        /*00c2*/ 	.short	(.L_42 - .L_41)
	.align		4
.L_41:
        /*00c4*/ 	.word	index@(_Z23squaredVelocitiesKernelPdS_i)
        /*00c8*/ 	.word	0x00000010


	//----- nvinfo : EIATTR_FRAME_SIZE
	.align		4
.L_42:
        /*00cc*/ 	.byte	0x04, 0x11
        /*00ce*/ 	.short	(.L_44 - .L_43)
	.align		4
.L_43:
        /*00d0*/ 	.word	index@(_Z23squaredVelocitiesKernelPdS_i)
        /*00d4*/ 	.word	0x00000000


	//----- nvinfo : EIATTR_REGCOUNT
	.align		4
.L_44:
        /*00d8*/ 	.byte	0x04, 0x2f
        /*00da*/ 	.short	(.L_46 - .L_45)
	.align		4
.L_45:
        /*00dc*/ 	.word	index@(_Z19kineticEnergyKernelPdS_di)
        /*00e0*/ 	.word	0x00000012


	//----- nvinfo : EIATTR_FRAME_SIZE
	.align		4
.L_46:
        /*00e4*/ 	.byte	0x04, 0x11
        /*00e6*/ 	.short	(.L_48 - .L_47)
	.align		4
.L_47:
        /*00e8*/ 	.word	index@(_Z19kineticEnergyKernelPdS_di)
        /*00ec*/ 	.word	0x00000000


	//----- nvinfo : EIATTR_REGCOUNT
	.align		4
.L_48:
        /*00f0*/ 	.byte	0x04, 0x2f
        /*00f2*/ 	.short	(.L_50 - .L_49)
	.align		4
.L_49:
        /*00f4*/ 	.word	index@(_Z23pairwisePotentialKernelPdS_ddi)
        /*00f8*/ 	.word	0x0000001c


	//----- nvinfo : EIATTR_FRAME_SIZE
	.align		4
.L_50:
        /*00fc*/ 	.byte	0x04, 0x11
        /*00fe*/ 	.short	(.L_52 - .L_51)
	.align		4
.L_51:
        /*0100*/ 	.word	index@($__internal_2_$__cuda_sm20_div_rn_f64_full)
        /*0104*/ 	.word	0x00000000


	//----- nvinfo : EIATTR_FRAME_SIZE
	.align		4
.L_52:
        /*0108*/ 	.byte	0x04, 0x11
        /*010a*/ 	.short	(.L_54 - .L_53)
	.align		4
.L_53:
        /*010c*/ 	.word	index@(_Z23pairwisePotentialKernelPdS_ddi)
        /*0110*/ 	.word	0x00000000


	//----- nvinfo : EIATTR_REGCOUNT
	.align		4
.L_54:
        /*0114*/ 	.byte	0x04, 0x2f
        /*0116*/ 	.short	(.L_56 - .L_55)
	.align		4
.L_55:
        /*0118*/ 	.word	index@(_Z26computeAccelerationsKernelPdS_ddi)
        /*011c*/ 	.word	0x00000036


	//----- nvinfo : EIATTR_FRAME_SIZE
	.align		4
.L_56:
        /*0120*/ 	.byte	0x04, 0x11
        /*0122*/ 	.short	(.L_58 - .L_57)
	.align		4
.L_57:
        /*0124*/ 	.word	index@($_Z26computeAccelerationsKernelPdS_ddi$__internal_accurate_pow)
        /*0128*/ 	.word	0x00000000


	//----- nvinfo : EIATTR_FRAME_SIZE
	.align		4
.L_58:
        /*012c*/ 	.byte	0x04, 0x11
        /*012e*/ 	.short	(.L_60 - .L_59)
	.align		4
.L_59:
        /*0130*/ 	.word	index@($__internal_1_$__cuda_sm20_div_rn_f64_full)
        /*0134*/ 	.word	0x00000000


	//----- nvinfo : EIATTR_FRAME_SIZE
	.align		4
.L_60:
        /*0138*/ 	.byte	0x04, 0x11
        /*013a*/ 	.short	(.L_62 - .L_61)
	.align		4
.L_61:
        /*013c*/ 	.word	index@(_Z26computeAccelerationsKernelPdS_ddi)
        /*0140*/ 	.word	0x00000000


	//----- nvinfo : EIATTR_REGCOUNT
	.align		4
.L_62:
        /*0144*/ 	.byte	0x04, 0x2f
        /*0146*/ 	.short	(.L_64 - .L_63)
	.align		4
.L_63:
        /*0148*/ 	.word	index@(_Z21updatePositionsKernelPdS_S_ddi)
        /*014c*/ 	.word	0x00000016


	//----- nvinfo : EIATTR_FRAME_SIZE
	.align		4
.L_64:
        /*0150*/ 	.byte	0x04, 0x11
        /*0152*/ 	.short	(.L_66 - .L_65)
	.align		4
.L_65:
        /*0154*/ 	.word	index@(_Z21updatePositionsKernelPdS_S_ddi)
        /*0158*/ 	.word	0x00000000


	//----- nvinfo : EIATTR_REGCOUNT
	.align		4
.L_66:
        /*015c*/ 	.byte	0x04, 0x2f
        /*015e*/ 	.short	(.L_68 - .L_67)
	.align		4
.L_67:
        /*0160*/ 	.word	index@(_Z42updateVelocitiesAndCalculatePressureKernelPdS_S_dddi)
        /*0164*/ 	.word	0x0000001f


	//----- nvinfo : EIATTR_FRAME_SIZE
	.align		4
.L_68:
        /*0168*/ 	.byte	0x04, 0x11
        /*016a*/ 	.short	(.L_70 - .L_69)
	.align		4
.L_69:
        /*016c*/ 	.word	index@($__internal_0_$__cuda_sm20_div_rn_f64_full)
        /*0170*/ 	.word	0x00000000


	//----- nvinfo : EIATTR_FRAME_SIZE
	.align		4
.L_70:
        /*0174*/ 	.byte	0x04, 0x11
        /*0176*/ 	.short	(.L_72 - .L_71)
	.align		4
.L_71:
        /*0178*/ 	.word	index@(_Z42updateVelocitiesAndCalculatePressureKernelPdS_S_dddi)
        /*017c*/ 	.word	0x00000000


	//----- nvinfo : EIATTR_MIN_STACK_SIZE
	.align		4
.L_72:
        /*0180*/ 	.byte	0x04, 0x12
        /*0182*/ 	.short	(.L_74 - .L_73)
	.align		4
.L_73:
        /*0184*/ 	.word	index@(_Z42updateVelocitiesAndCalculatePressureKernelPdS_S_dddi)
        /*0188*/ 	.word	0x00000000


	//----- nvinfo : EIATTR_MIN_STACK_SIZE
	.align		4
.L_74:
        /*018c*/ 	.byte	0x04, 0x12
        /*018e*/ 	.short	(.L_76 - .L_75)
	.align		4
.L_75:
        /*0190*/ 	.word	index@(_Z21updatePositionsKernelPdS_S_ddi)
        /*0194*/ 	.word	0x00000000


	//----- nvinfo : EIATTR_MIN_STACK_SIZE
	.align		4
.L_76:
        /*0198*/ 	.byte	0x04, 0x12
        /*019a*/ 	.short	(.L_78 - .L_77)
	.align		4
.L_77:
        /*019c*/ 	.word	index@(_Z26computeAccelerationsKernelPdS_ddi)
        /*01a0*/ 	.word	0x00000000


	//----- nvinfo : EIATTR_MIN_STACK_SIZE
	.align		4
.L_78:
        /*01a4*/ 	.byte	0x04, 0x12
        /*01a6*/ 	.short	(.L_80 - .L_79)
	.align		4
.L_79:
        /*01a8*/ 	.word	index@(_Z23pairwisePotentialKernelPdS_ddi)
        /*01ac*/ 	.word	0x00000000


	//----- nvinfo : EIATTR_MIN_STACK_SIZE
	.align		4
.L_80:
        /*01b0*/ 	.byte	0x04, 0x12
        /*01b2*/ 	.short	(.L_82 - .L_81)
	.align		4
.L_81:
        /*01b4*/ 	.word	index@(_Z19kineticEnergyKernelPdS_di)
        /*01b8*/ 	.word	0x00000000


	//----- nvinfo : EIATTR_MIN_STACK_SIZE
	.align		4
.L_82:
        /*01bc*/ 	.byte	0x04, 0x12
        /*01be*/ 	.short	(.L_84 - .L_83)
	.align		4
.L_83:
        /*01c0*/ 	.word	index@(_Z23squaredVelocitiesKernelPdS_i)
        /*01c4*/ 	.word	0x00000000


	//----- nvinfo : EIATTR_MIN_STACK_SIZE
	.align		4
.L_84:
        /*01c8*/ 	.byte	0x04, 0x12
        /*01ca*/ 	.short	(.L_86 - .L_85)
	.align		4
.L_85:
        /*01cc*/ 	.word	index@(_Z25initializePositionsKernelPddii)
        /*01d0*/ 	.word	0x00000000


	//----- nvinfo : EIATTR_MIN_STACK_SIZE
	.align		4
.L_86:
        /*01d4*/ 	.byte	0x04, 0x12
        /*01d6*/ 	.short	(.L_88 - .L_87)
	.align		4
.L_87:
        /*01d8*/ 	.word	index@(_Z22adjustVelocitiesKernelPdS_di)
        /*01dc*/ 	.word	0x00000000


	//----- nvinfo : EIATTR_MIN_STACK_SIZE
	.align		4
.L_88:
        /*01e0*/ 	.byte	0x04, 0x12
        /*01e2*/ 	.short	(.L_90 - .L_89)
	.align		4
.L_89:
        /*01e4*/ 	.word	index@(_Z26sumSquaredVelocitiesKernelPdS_i)
        /*01e8*/ 	.word	0x00000000


	//----- nvinfo : EIATTR_MIN_STACK_SIZE
	.align		4
.L_90:
        /*01ec*/ 	.byte	0x04, 0x12
        /*01ee*/ 	.short	(.L_92 - .L_91)
	.align		4
.L_91:
        /*01f0*/ 	.word	index@(_Z19sumVelocitiesKernelPdS_i)
        /*01f4*/ 	.word	0x00000000


	//----- nvinfo : EIATTR_MIN_STACK_SIZE
	.align		4
.L_92:
        /*01f8*/ 	.byte	0x04, 0x12
        /*01fa*/ 	.short	(.L_94 - .L_93)
	.align		4
.L_93:
        /*01fc*/ 	.word	index@(_Z15gaussdistKernelP17curandStateXORWOWPdS1_Pbi)
        /*0200*/ 	.word	0x00000000


	//----- nvinfo : EIATTR_MIN_STACK_SIZE
	.align		4
.L_94:
        /*0204*/ 	.byte	0x04, 0x12
        /*0206*/ 	.short	(.L_96 - .L_95)
	.align		4
.L_95:
        /*0208*/ 	.word	index@(_Z23setupCurandStatesKernelP17curandStateXORWOWyi)
        /*020c*/ 	.word	0x00000000
.L_96:


//--------------------- .nv.compat                --------------------------
	.section	.nv.compat,"",@"SHT_CUDA_COMPAT_INFO"
	.align	4
        /*0000*/ 	.byte	0x02, 0x09, 0x00, 0x00, 0x02, 0x02, 0x01, 0x00, 0x02, 0x05, 0x05, 0x00, 0x03, 0x07, 0x01, 0x01
        /*0010*/ 	.byte	0x02, 0x03, 0x00, 0x00, 0x02, 0x06, 0x01, 0x00, 0x04, 0x0b, 0x08, 0x00, 0x01, 0x00, 0x00, 0x00
        /*0020*/ 	.byte	0x00, 0x00, 0x00, 0x00


//--------------------- .nv.info._Z42updateVelocitiesAndCalculatePressureKernelPdS_S_dddi --------------------------
	.section	.nv.info._Z42updateVelocitiesAndCalculatePressureKernelPdS_S_dddi,"",@"SHT_CUDA_INFO"
	.sectionflags	@""
	.align	4


	//----- nvinfo : EIATTR_CUDA_API_VERSION
	.align		4
        /*0000*/ 	.byte	0x04, 0x37
        /*0002*/ 	.short	(.L_98 - .L_97)
.L_97:
        /*0004*/ 	.word	0x00000082


	//----- nvinfo : EIATTR_KPARAM_INFO
	.align		4
.L_98:
        /*0008*/ 	.byte	0x04, 0x17
        /*000a*/ 	.short	(.L_100 - .L_99)
.L_99:
        /*000c*/ 	.word	0x00000000
        /*0010*/ 	.short	0x0006
        /*0012*/ 	.short	0x0030
        /*0014*/ 	.byte	0x00, 0xf0, 0x11, 0x00


	//----- nvinfo : EIATTR_KPARAM_INFO
	.align		4
.L_100:
        /*0018*/ 	.byte	0x04, 0x17
        /*001a*/ 	.short	(.L_102 - .L_101)
.L_101:
        /*001c*/ 	.word	0x00000000
        /*0020*/ 	.short	0x0005
        /*0022*/ 	.short	0x0028
        /*0024*/ 	.byte	0x00, 0xf0, 0x21, 0x00


	//----- nvinfo : EIATTR_KPARAM_INFO
	.align		4
.L_102:
        /*0028*/ 	.byte	0x04, 0x17
        /*002a*/ 	.short	(.L_104 - .L_103)
.L_103:
        /*002c*/ 	.word	0x00000000
        /*0030*/ 	.short	0x0004
        /*0032*/ 	.short	0x0020
        /*0034*/ 	.byte	0x00, 0xf0, 0x21, 0x00


	//----- nvinfo : EIATTR_KPARAM_INFO
	.align		4
.L_104:
        /*0038*/ 	.byte	0x04, 0x17
        /*003a*/ 	.short	(.L_106 - .L_105)
.L_105:
        /*003c*/ 	.word	0x00000000
        /*0040*/ 	.short	0x0003
        /*0042*/ 	.short	0x0018
        /*0044*/ 	.byte	0x00, 0xf0, 0x21, 0x00


	//----- nvinfo : EIATTR_KPARAM_INFO
	.align		4
.L_106:
        /*0048*/ 	.byte	0x04, 0x17
        /*004a*/ 	.short	(.L_108 - .L_107)
.L_107:
        /*004c*/ 	.word	0x00000000
        /*0050*/ 	.short	0x0002
        /*0052*/ 	.short	0x0010
        /*0054*/ 	.byte	0x00, 0xf5, 0x21, 0x00


	//----- nvinfo : EIATTR_KPARAM_INFO
	.align		4
.L_108:
        /*0058*/ 	.byte	0x04, 0x17
        /*005a*/ 	.short	(.L_110 - .L_109)
.L_109:
        /*005c*/ 	.word	0x00000000
        /*0060*/ 	.short	0x0001
        /*0062*/ 	.short	0x0008
        /*0064*/ 	.byte	0x00, 0xf5, 0x21, 0x00


	//----- nvinfo : EIATTR_KPARAM_INFO
	.align		4
.L_110:
        /*0068*/ 	.byte	0x04, 0x17
        /*006a*/ 	.short	(.L_112 - .L_111)
.L_111:
        /*006c*/ 	.word	0x00000000
        /*0070*/ 	.short	0x0000
        /*0072*/ 	.short	0x0000
        /*0074*/ 	.byte	0x00, 0xf5, 0x21, 0x00


	//----- nvinfo : EIATTR_SPARSE_MMA_MASK
	.align		4
.L_112:
        /*0078*/ 	.byte	0x03, 0x50
        /*007a*/ 	.short	0x0000


	//----- nvinfo : EIATTR_MAXREG_COUNT
	.align		4
        /*007c*/ 	.byte	0x03, 0x1b
        /*007e*/ 	.short	0x00ff


	//----- nvinfo : EIATTR_MERCURY_ISA_VERSION
	.align		4
        /*0080*/ 	.byte	0x03, 0x5f
        /*0082*/ 	.short	0x0101


	//----- nvinfo : EIATTR_VRC_CTA_INIT_COUNT
	.align		4
        /*0084*/ 	.byte	0x02, 0x4a
	.zero		1
	.zero		1


	//----- nvinfo : EIATTR_EXIT_INSTR_OFFSETS
	.align		4
        /*0088*/ 	.byte	0x04, 0x1c
        /*008a*/ 	.short	(.L_114 - .L_113)


	//   ....[0]....
.L_113:
        /*008c*/ 	.word	0x00000a30


	//----- nvinfo : EIATTR_CRS_STACK_SIZE
	.align		4
.L_114:
        /*0090*/ 	.byte	0x04, 0x1e
        /*0092*/ 	.short	(.L_116 - .L_115)
.L_115:
        /*0094*/ 	.word	0x00000000


	//----- nvinfo : EIATTR_CBANK_PARAM_SIZE
	.align		4
.L_116:
        /*0098*/ 	.byte	0x03, 0x19
        /*009a*/ 	.short	0x0034


	//----- nvinfo : EIATTR_PARAM_CBANK
	.align		4
        /*009c*/ 	.byte	0x04, 0x0a
        /*009e*/ 	.short	(.L_118 - .L_117)
	.align		4
.L_117:
        /*00a0*/ 	.word	index@(.nv.constant0._Z42updateVelocitiesAndCalculatePressureKernelPdS_S_dddi)
        /*00a4*/ 	.short	0x0380
        /*00a6*/ 	.short	0x0034


	//----- nvinfo : EIATTR_SW_WAR
	.align		4
.L_118:
        /*00a8*/ 	.byte	0x04, 0x36
        /*00aa*/ 	.short	(.L_120 - .L_119)
.L_119:
        /*00ac*/ 	.word	0x00000008
.L_120:


//--------------------- .nv.info._Z21updatePositionsKernelPdS_S_ddi --------------------------
	.section	.nv.info._Z21updatePositionsKernelPdS_S_ddi,"",@"SHT_CUDA_INFO"
	.sectionflags	@""
	.align	4


	//----- nvinfo : EIATTR_CUDA_API_VERSION
	.align		4
        /*0000*/ 	.byte	0x04, 0x37
        /*0002*/ 	.short	(.L_122 - .L_121)
.L_121:
        /*0004*/ 	.word	0x00000082


	//----- nvinfo : EIATTR_KPARAM_INFO
	.align		4
.L_122:
        /*0008*/ 	.byte	0x04, 0x17
        /*000a*/ 	.short	(.L_124 - .L_123)
.L_123:
        /*000c*/ 	.word	0x00000000
        /*0010*/ 	.short	0x0005
        /*0012*/ 	.short	0x0028
        /*0014*/ 	.byte	0x00, 0xf0, 0x11, 0x00


	//----- nvinfo : EIATTR_KPARAM_INFO
	.align		4
.L_124:
        /*0018*/ 	.byte	0x04, 0x17
        /*001a*/ 	.short	(.L_126 - .L_125)
.L_125:
        /*001c*/ 	.word	0x00000000
        /*0020*/ 	.short	0x0004
        /*0022*/ 	.short	0x0020
        /*0024*/ 	.byte	0x00, 0xf0, 0x21, 0x00


	//----- nvinfo : EIATTR_KPARAM_INFO
	.align		4
.L_126:
        /*0028*/ 	.byte	0x04, 0x17
        /*002a*/ 	.short	(.L_128 - .L_127)
.L_127:
        /*002c*/ 	.word	0x00000000
        /*0030*/ 	.short	0x0003
        /*0032*/ 	.short	0x0018
        /*0034*/ 	.byte	0x00, 0xf0, 0x21, 0x00


	//----- nvinfo : EIATTR_KPARAM_INFO
	.align		4
.L_128:
        /*0038*/ 	.byte	0x04, 0x17
        /*003a*/ 	.short	(.L_130 - .L_129)
.L_129:
        /*003c*/ 	.word	0x00000000
        /*0040*/ 	.short	0x0002
        /*0042*/ 	.short	0x0010
        /*0044*/ 	.byte	0x00, 0xf5, 0x21, 0x00


	//----- nvinfo : EIATTR_KPARAM_INFO
	.align		4
.L_130:
        /*0048*/ 	.byte	0x04, 0x17
        /*004a*/ 	.short	(.L_132 - .L_131)
.L_131:
        /*004c*/ 	.word	0x00000000
        /*0050*/ 	.short	0x0001
        /*0052*/ 	.short	0x0008
        /*0054*/ 	.byte	0x00, 0xf5, 0x21, 0x00


	//----- nvinfo : EIATTR_KPARAM_INFO
	.align		4
.L_132:
        /*0058*/ 	.byte	0x04, 0x17
        /*005a*/ 	.short	(.L_134 - .L_133)
.L_133:
        /*005c*/ 	.word	0x00000000
        /*0060*/ 	.short	0x0000
        /*0062*/ 	.short	0x0000
        /*0064*/ 	.byte	0x00, 0xf5, 0x21, 0x00


	//----- nvinfo : EIATTR_SPARSE_MMA_MASK
	.align		4
.L_134:
        /*0068*/ 	.byte	0x03, 0x50
        /*006a*/ 	.short	0x0000


	//----- nvinfo : EIATTR_MAXREG_COUNT
	.align		4
        /*006c*/ 	.byte	0x03, 0x1b
        /*006e*/ 	.short	0x00ff


	//----- nvinfo : EIATTR_MERCURY_ISA_VERSION
	.align		4
        /*0070*/ 	.byte	0x03, 0x5f
        /*0072*/ 	.short	0x0101


	//----- nvinfo : EIATTR_VRC_CTA_INIT_COUNT
	.align		4
        /*0074*/ 	.byte	0x02, 0x4a
	.zero		1
	.zero		1


	//----- nvinfo : EIATTR_EXIT_INSTR_OFFSETS
	.align		4
        /*0078*/ 	.byte	0x04, 0x1c
        /*007a*/ 	.short	(.L_136 - .L_135)


	//   ....[0]....
.L_135:
        /*007c*/ 	.word	0x00000070


	//   ....[1]....
        /*0080*/ 	.word	0x00000390


	//   ....[2]....
        /*0084*/ 	.word	0x000003d0


	//----- nvinfo : EIATTR_CBANK_PARAM_SIZE
	.align		4
.L_136:
        /*0088*/ 	.byte	0x03, 0x19
        /*008a*/ 	.short	0x002c


	//----- nvinfo : EIATTR_PARAM_CBANK
	.align		4
        /*008c*/ 	.byte	0x04, 0x0a
        /*008e*/ 	.short	(.L_138 - .L_137)
	.align		4
.L_137:
        /*0090*/ 	.word	index@(.nv.constant0._Z21updatePositionsKernelPdS_S_ddi)
        /*0094*/ 	.short	0x0380
        /*0096*/ 	.short	0x002c


	//----- nvinfo : EIATTR_SW_WAR
	.align		4
.L_138:
        /*0098*/ 	.byte	0x04, 0x36
        /*009a*/ 	.short	(.L_140 - .L_139)
.L_139:
        /*009c*/ 	.word	0x00000008
.L_140:


//--------------------- .nv.info._Z26computeAccelerationsKernelPdS_ddi --------------------------
	.section	.nv.info._Z26computeAccelerationsKernelPdS_ddi,"",@"SHT_CUDA_INFO"
	.sectionflags	@""
	.align	4


	//----- nvinfo : EIATTR_CUDA_API_VERSION
	.align		4
        /*0000*/ 	.byte	0x04, 0x37
        /*0002*/ 	.short	(.L_142 - .L_141)
.L_141:
        /*0004*/ 	.word	0x00000082


	//----- nvinfo : EIATTR_KPARAM_INFO
	.align		4
.L_142:
        /*0008*/ 	.byte	0x04, 0x17
        /*000a*/ 	.short	(.L_144 - .L_143)
.L_143:
        /*000c*/ 	.word	0x00000000
        /*0010*/ 	.short	0x0004
        /*0012*/ 	.short	0x0020
        /*0014*/ 	.byte	0x00, 0xf0, 0x11, 0x00


	//----- nvinfo : EIATTR_KPARAM_INFO
	.align		4
.L_144:
        /*0018*/ 	.byte	0x04, 0x17
        /*001a*/ 	.short	(.L_146 - .L_145)
.L_145:
        /*001c*/ 	.word	0x00000000
        /*0020*/ 	.short	0x0003
        /*0022*/ 	.short	0x0018
        /*0024*/ 	.byte	0x00, 0xf0, 0x21, 0x00


	//----- nvinfo : EIATTR_KPARAM_INFO
	.align		4
.L_146:
        /*0028*/ 	.byte	0x04, 0x17
        /*002a*/ 	.short	(.L_148 - .L_147)
.L_147:
        /*002c*/ 	.word	0x00000000
        /*0030*/ 	.short	0x0002
        /*0032*/ 	.short	0x0010
        /*0034*/ 	.byte	0x00, 0xf0, 0x21, 0x00


	//----- nvinfo : EIATTR_KPARAM_INFO
	.align		4
.L_148:
        /*0038*/ 	.byte	0x04, 0x17
        /*003a*/ 	.short	(.L_150 - .L_149)
.L_149:
        /*003c*/ 	.word	0x00000000
        /*0040*/ 	.short	0x0001
        /*0042*/ 	.short	0x0008
        /*0044*/ 	.byte	0x00, 0xf5, 0x21, 0x00


	//----- nvinfo : EIATTR_KPARAM_INFO
	.align		4
.L_150:
        /*0048*/ 	.byte	0x04, 0x17
        /*004a*/ 	.short	(.L_152 - .L_151)
.L_151:
        /*004c*/ 	.word	0x00000000
        /*0050*/ 	.short	0x0000
        /*0052*/ 	.short	0x0000
        /*0054*/ 	.byte	0x00, 0xf5, 0x21, 0x00


	//----- nvinfo : EIATTR_SPARSE_MMA_MASK
	.align		4
.L_152:
        /*0058*/ 	.byte	0x03, 0x50
        /*005a*/ 	.short	0x0000


	//----- nvinfo : EIATTR_MAXREG_COUNT
	.align		4
        /*005c*/ 	.byte	0x03, 0x1b
        /*005e*/ 	.short	0x00ff


	//----- nvinfo : EIATTR_MERCURY_ISA_VERSION
	.align		4
        /*0060*/ 	.byte	0x03, 0x5f
        /*0062*/ 	.short	0x0101


	//----- nvinfo : EIATTR_VRC_CTA_INIT_COUNT
	.align		4
        /*0064*/ 	.byte	0x02, 0x4a
	.zero		1
	.zero		1


	//----- nvinfo : EIATTR_EXIT_INSTR_OFFSETS
	.align		4
        /*0068*/ 	.byte	0x04, 0x1c
        /*006a*/ 	.short	(.L_154 - .L_153)


	//   ....[0]....
.L_153:
        /*006c*/ 	.word	0x00000070


	//   ....[1]....
        /*0070*/ 	.word	0x00000100


	//   ....[2]....
        /*0074*/ 	.word	0x00000ca0


	//----- nvinfo : EIATTR_CRS_STACK_SIZE
	.align		4
.L_154:
        /*0078*/ 	.byte	0x04, 0x1e
        /*007a*/ 	.short	(.L_156 - .L_155)
.L_155:
        /*007c*/ 	.word	0x00000000


	//----- nvinfo : EIATTR_CBANK_PARAM_SIZE
	.align		4
.L_156:
        /*0080*/ 	.byte	0x03, 0x19
        /*0082*/ 	.short	0x0024


	//----- nvinfo : EIATTR_PARAM_CBANK
	.align		4
        /*0084*/ 	.byte	0x04, 0x0a
        /*0086*/ 	.short	(.L_158 - .L_157)
	.align		4
.L_157:
        /*0088*/ 	.word	index@(.nv.constant0._Z26computeAccelerationsKernelPdS_ddi)
        /*008c*/ 	.short	0x0380
        /*008e*/ 	.short	0x0024


	//----- nvinfo : EIATTR_SW_WAR
	.align		4
.L_158:
        /*0090*/ 	.byte	0x04, 0x36
        /*0092*/ 	.short	(.L_160 - .L_159)
.L_159:
        /*0094*/ 	.word	0x00000008
.L_160:


//--------------------- .nv.info._Z23pairwisePotentialKernelPdS_ddi --------------------------
	.section	.nv.info._Z23pairwisePotentialKernelPdS_ddi,"",@"SHT_CUDA_INFO"
	.sectionflags	@""
	.align	4


	//----- nvinfo : EIATTR_CUDA_API_VERSION
	.align		4
        /*0000*/ 	.byte	0x04, 0x37
        /*0002*/ 	.short	(.L_162 - .L_161)
.L_161:
        /*0004*/ 	.word	0x00000082


	//----- nvinfo : EIATTR_KPARAM_INFO
	.align		4
.L_162:
        /*0008*/ 	.byte	0x04, 0x17
        /*000a*/ 	.short	(.L_164 - .L_163)
.L_163:
        /*000c*/ 	.word	0x00000000
        /*0010*/ 	.short	0x0004
        /*0012*/ 	.short	0x0020
        /*0014*/ 	.byte	0x00, 0xf0, 0x11, 0x00


	//----- nvinfo : EIATTR_KPARAM_INFO
	.align		4
.L_164:
        /*0018*/ 	.byte	0x04, 0x17
        /*001a*/ 	.short	(.L_166 - .L_165)
.L_165:
        /*001c*/ 	.word	0x00000000
        /*0020*/ 	.short	0x0003
        /*0022*/ 	.short	0x0018
        /*0024*/ 	.byte	0x00, 0xf0, 0x21, 0x00


	//----- nvinfo : EIATTR_KPARAM_INFO
	.align		4
.L_166:
        /*0028*/ 	.byte	0x04, 0x17
        /*002a*/ 	.short	(.L_168 - .L_167)
.L_167:
        /*002c*/ 	.word	0x00000000
        /*0030*/ 	.short	0x0002
        /*0032*/ 	.short	0x0010
        /*0034*/ 	.byte	0x00, 0xf0, 0x21, 0x00


	//----- nvinfo : EIATTR_KPARAM_INFO
	.align		4
.L_168:
        /*0038*/ 	.byte	0x04, 0x17
        /*003a*/ 	.short	(.L_170 - .L_169)
.L_169:
        /*003c*/ 	.word	0x00000000
        /*0040*/ 	.short	0x0001
        /*0042*/ 	.short	0x0008
        /*0044*/ 	.byte	0x00, 0xf5, 0x21, 0x00


	//----- nvinfo : EIATTR_KPARAM_INFO
	.align		4
.L_170:
        /*0048*/ 	.byte	0x04, 0x17
        /*004a*/ 	.short	(.L_172 - .L_171)
.L_171:
        /*004c*/ 	.word	0x00000000
        /*0050*/ 	.short	0x0000
        /*0052*/ 	.short	0x0000
        /*0054*/ 	.byte	0x00, 0xf5, 0x21, 0x00


	//----- nvinfo : EIATTR_SPARSE_MMA_MASK
	.align		4
.L_172:
        /*0058*/ 	.byte	0x03, 0x50
        /*005a*/ 	.short	0x0000


	//----- nvinfo : EIATTR_MAXREG_COUNT
	.align		4
        /*005c*/ 	.byte	0x03, 0x1b
        /*005e*/ 	.short	0x00ff


	//----- nvinfo : EIATTR_NUM_BARRIERS
	.align		4
        /*0060*/ 	.byte	0x02, 0x4c
        /*0062*/ 	.byte	0x01
	.zero		1


	//----- nvinfo : EIATTR_MERCURY_ISA_VERSION
	.align		4
        /*0064*/ 	.byte	0x03, 0x5f
        /*0066*/ 	.short	0x0101


	//----- nvinfo : EIATTR_VRC_CTA_INIT_COUNT
	.align		4
        /*0068*/ 	.byte	0x02, 0x4a
	.zero		1
	.zero		1


	//----- nvinfo : EIATTR_EXIT_INSTR_OFFSETS
	.align		4
        /*006c*/ 	.byte	0x04, 0x1c
        /*006e*/ 	.short	(.L_174 - .L_173)


	//   ....[0]....
.L_173:
        /*0070*/ 	.word	0x000006c0


	//   ....[1]....
        /*0074*/ 	.word	0x00000740


	//----- nvinfo : EIATTR_CRS_STACK_SIZE
	.align		4
.L_174:
        /*0078*/ 	.byte	0x04, 0x1e
        /*007a*/ 	.short	(.L_176 - .L_175)
.L_175:
        /*007c*/ 	.word	0x00000000


	//----- nvinfo : EIATTR_CBANK_PARAM_SIZE
	.align		4
.L_176:
        /*0080*/ 	.byte	0x03, 0x19
        /*0082*/ 	.short	0x0024


	//----- nvinfo : EIATTR_PARAM_CBANK
	.align		4
        /*0084*/ 	.byte	0x04, 0x0a
        /*0086*/ 	.short	(.L_178 - .L_177)
	.align		4
.L_177:
        /*0088*/ 	.word	index@(.nv.constant0._Z23pairwisePotentialKernelPdS_ddi)
        /*008c*/ 	.short	0x0380
        /*008e*/ 	.short	0x0024


	//----- nvinfo : EIATTR_SW_WAR
	.align		4
.L_178:
        /*0090*/ 	.byte	0x04, 0x36
        /*0092*/ 	.short	(.L_180 - .L_179)
.L_179:
        /*0094*/ 	.word	0x00000008
.L_180:


//--------------------- .nv.info._Z19kineticEnergyKernelPdS_di --------------------------
	.section	.nv.info._Z19kineticEnergyKernelPdS_di,"",@"SHT_CUDA_INFO"
	.sectionflags	@""
	.align	4


	//----- nvinfo : EIATTR_CUDA_API_VERSION
	.align		4
        /*0000*/ 	.byte	0x04, 0x37
        /*0002*/ 	.short	(.L_182 - .L_181)
.L_181:
        /*0004*/ 	.word	0x00000082


	//----- nvinfo : EIATTR_KPARAM_INFO
	.align		4
.L_182:
        /*0008*/ 	.byte	0x04, 0x17
        /*000a*/ 	.short	(.L_184 - .L_183)
.L_183:
        /*000c*/ 	.word	0x00000000
        /*0010*/ 	.short	0x0003
        /*0012*/ 	.short	0x0018
        /*0014*/ 	.byte	0x00, 0xf0, 0x11, 0x00


	//----- nvinfo : EIATTR_KPARAM_INFO
	.align		4
.L_184:
        /*0018*/ 	.byte	0x04, 0x17
        /*001a*/ 	.short	(.L_186 - .L_185)
.L_185:
        /*001c*/ 	.word	0x00000000
        /*0020*/ 	.short	0x0002
        /*0022*/ 	.short	0x0010
        /*0024*/ 	.byte	0x00, 0xf0, 0x21, 0x00


	//----- nvinfo : EIATTR_KPARAM_INFO
	.align		4
.L_186:
        /*0028*/ 	.byte	0x04, 0x17
        /*002a*/ 	.short	(.L_188 - .L_187)
.L_187:
        /*002c*/ 	.word	0x00000000
        /*0030*/ 	.short	0x0001
        /*0032*/ 	.short	0x0008
        /*0034*/ 	.byte	0x00, 0xf5, 0x21, 0x00


	//----- nvinfo : EIATTR_KPARAM_INFO
	.align		4
.L_188:
        /*0038*/ 	.byte	0x04, 0x17
        /*003a*/ 	.short	(.L_190 - .L_189)
.L_189:
        /*003c*/ 	.word	0x00000000
        /*0040*/ 	.short	0x0000
        /*0042*/ 	.short	0x0000
        /*0044*/ 	.byte	0x00, 0xf5, 0x21, 0x00


	//----- nvinfo : EIATTR_SPARSE_MMA_MASK
	.align		4
.L_190:
        /*0048*/ 	.byte	0x03, 0x50
        /*004a*/ 	.short	0x0000


	//----- nvinfo : EIATTR_MAXREG_COUNT
	.align		4
        /*004c*/ 	.byte	0x03, 0x1b
        /*004e*/ 	.short	0x00ff


	//----- nvinfo : EIATTR_MERCURY_ISA_VERSION
	.align		4
        /*0050*/ 	.byte	0x03, 0x5f
        /*0052*/ 	.short	0x0101


	//----- nvinfo : EIATTR_VRC_CTA_INIT_COUNT
	.align		4
        /*0054*/ 	.byte	0x02, 0x4a
	.zero		1
	.zero		1


	//----- nvinfo : EIATTR_EXIT_INSTR_OFFSETS
	.align		4
        /*0058*/ 	.byte	0x04, 0x1c
        /*005a*/ 	.short	(.L_192 - .L_191)


	//   ....[0]....
.L_191:
        /*005c*/ 	.word	0x00000070


	//   ....[1]....
        /*0060*/ 	.word	0x00000180


	//----- nvinfo : EIATTR_CBANK_PARAM_SIZE
	.align		4
.L_192:
        /*0064*/ 	.byte	0x03, 0x19
        /*0066*/ 	.short	0x001c


	//----- nvinfo : EIATTR_PARAM_CBANK
	.align		4
        /*0068*/ 	.byte	0x04, 0x0a
        /*006a*/ 	.short	(.L_194 - .L_193)
	.align		4
.L_193:
        /*006c*/ 	.word	index@(.nv.constant0._Z19kineticEnergyKernelPdS_di)
        /*0070*/ 	.short	0x0380
        /*0072*/ 	.short	0x001c


	//----- nvinfo : EIATTR_SW_WAR
	.align		4
.L_194:
        /*0074*/ 	.byte	0x04, 0x36
        /*0076*/ 	.short	(.L_196 - .L_195)
.L_195:
        /*0078*/ 	.word	0x00000008
.L_196:


//--------------------- .nv.info._Z23squaredVelocitiesKernelPdS_i --------------------------
	.section	.nv.info._Z23squaredVelocitiesKernelPdS_i,"",@"SHT_CUDA_INFO"
	.sectionflags	@""
	.align	4


	//----- nvinfo : EIATTR_CUDA_API_VERSION
	.align		4
        /*0000*/ 	.byte	0x04, 0x37
        /*0002*/ 	.short	(.L_198 - .L_197)
.L_197:
        /*0004*/ 	.word	0x00000082


	//----- nvinfo : EIATTR_KPARAM_INFO
	.align		4
.L_198:
        /*0008*/ 	.byte	0x04, 0x17
        /*000a*/ 	.short	(.L_200 - .L_199)
.L_199:
        /*000c*/ 	.word	0x00000000
        /*0010*/ 	.short	0x0002
        /*0012*/ 	.short	0x0010
        /*0014*/ 	.byte	0x00, 0xf0, 0x11, 0x00


	//----- nvinfo : EIATTR_KPARAM_INFO
	.align		4
.L_200:
        /*0018*/ 	.byte	0x04, 0x17
        /*001a*/ 	.short	(.L_202 - .L_201)
.L_201:
        /*001c*/ 	.word	0x00000000
        /*0020*/ 	.short	0x0001
        /*0022*/ 	.short	0x0008
        /*0024*/ 	.byte	0x00, 0xf5, 0x21, 0x00


	//----- nvinfo : EIATTR_KPARAM_INFO
	.align		4
.L_202:
        /*0028*/ 	.byte	0x04, 0x17
        /*002a*/ 	.short	(.L_204 - .L_203)
.L_203:
        /*002c*/ 	.word	0x00000000
        /*0030*/ 	.short	0x0000
        /*0032*/ 	.short	0x0000
        /*0034*/ 	.byte	0x00, 0xf5, 0x21, 0x00


	//----- nvinfo : EIATTR_SPARSE_MMA_MASK
	.align		4
.L_204:
        /*0038*/ 	.byte	0x03, 0x50
        /*003a*/ 	.short	0x0000


	//----- nvinfo : EIATTR_MAXREG_COUNT
	.align		4
        /*003c*/ 	.byte	0x03, 0x1b
        /*003e*/ 	.short	0x00ff


	//----- nvinfo : EIATTR_MERCURY_ISA_VERSION
	.align		4
        /*0040*/ 	.byte	0x03, 0x5f
        /*0042*/ 	.short	0x0101


	//----- nvinfo : EIATTR_VRC_CTA_INIT_COUNT
	.align		4
        /*0044*/ 	.byte	0x02, 0x4a
	.zero		1
	.zero		1


	//----- nvinfo : EIATTR_EXIT_INSTR_OFFSETS
	.align		4
        /*0048*/ 	.byte	0x04, 0x1c
        /*004a*/ 	.short	(.L_206 - .L_205)


	//   ....[0]....
.L_205:
        /*004c*/ 	.word	0x00000070


	//   ....[1]....
        /*0050*/ 	.word	0x00000150


	//----- nvinfo : EIATTR_CBANK_PARAM_SIZE
	.align		4
.L_206:
        /*0054*/ 	.byte	0x03, 0x19
        /*0056*/ 	.short	0x0014


	//----- nvinfo : EIATTR_PARAM_CBANK
	.align		4
        /*0058*/ 	.byte	0x04, 0x0a
        /*005a*/ 	.short	(.L_208 - .L_207)
	.align		4
.L_207:
        /*005c*/ 	.word	index@(.nv.constant0._Z23squaredVelocitiesKernelPdS_i)
        /*0060*/ 	.short	0x0380
        /*0062*/ 	.short	0x0014


	//----- nvinfo : EIATTR_SW_WAR
	.align		4
.L_208:
        /*0064*/ 	.byte	0x04, 0x36
        /*0066*/ 	.short	(.L_210 - .L_209)
.L_209:
        /*0068*/ 	.word	0x00000008
.L_210:


//--------------------- .nv.info._Z25initializePositionsKernelPddii --------------------------
	.section	.nv.info._Z25initializePositionsKernelPddii,"",@"SHT_CUDA_INFO"
	.sectionflags	@""
	.align	4


	//----- nvinfo : EIATTR_CUDA_API_VERSION
	.align		4
        /*0000*/ 	.byte	0x04, 0x37
        /*0002*/ 	.short	(.L_212 - .L_211)
.L_211:
        /*0004*/ 	.word	0x00000082


	//----- nvinfo : EIATTR_KPARAM_INFO
	.align		4
.L_212:
        /*0008*/ 	.byte	0x04, 0x17
        /*000a*/ 	.short	(.L_214 - .L_213)
.L_213:
        /*000c*/ 	.word	0x00000000
        /*0010*/ 	.short	0x0003
        /*0012*/ 	.short	0x0014
        /*0014*/ 	.byte	0x00, 0xf0, 0x11, 0x00


	//----- nvinfo : EIATTR_KPARAM_INFO
	.align		4
.L_214:
        /*0018*/ 	.byte	0x04, 0x17
        /*001a*/ 	.short	(.L_216 - .L_215)
.L_215:
        /*001c*/ 	.word	0x00000000
        /*0020*/ 	.short	0x0002
        /*0022*/ 	.short	0x0010
        /*0024*/ 	.byte	0x00, 0xf0, 0x11, 0x00


	//----- nvinfo : EIATTR_KPARAM_INFO
	.align		4
.L_216:
        /*0028*/ 	.byte	0x04, 0x17
        /*002a*/ 	.short	(.L_218 - .L_217)
.L_217:
        /*002c*/ 	.word	0x00000000
        /*0030*/ 	.short	0x0001
        /*0032*/ 	.short	0x0008
        /*0034*/ 	.byte	0x00, 0xf0, 0x21, 0x00


	//----- nvinfo : EIATTR_KPARAM_INFO
	.align		4
.L_218:
        /*0038*/ 	.byte	0x04, 0x17
        /*003a*/ 	.short	(.L_220 - .L_219)
.L_219:
        /*003c*/ 	.word	0x00000000
        /*0040*/ 	.short	0x0000
        /*0042*/ 	.short	0x0000
        /*0044*/ 	.byte	0x00, 0xf5, 0x21, 0x00


	//----- nvinfo : EIATTR_SPARSE_MMA_MASK
	.align		4
.L_220:
        /*0048*/ 	.byte	0x03, 0x50
        /*004a*/ 	.short	0x0000


	//----- nvinfo : EIATTR_MAXREG_COUNT
	.align		4
        /*004c*/ 	.byte	0x03, 0x1b
        /*004e*/ 	.short	0x00ff


	//----- nvinfo : EIATTR_MERCURY_ISA_VERSION
	.align		4
        /*0050*/ 	.byte	0x03, 0x5f
        /*0052*/ 	.short	0x0101


	//----- nvinfo : EIATTR_VRC_CTA_INIT_COUNT
	.align		4
        /*0054*/ 	.byte	0x02, 0x4a
	.zero		1
	.zero		1


	//----- nvinfo : EIATTR_EXIT_INSTR_OFFSETS
	.align		4
        /*0058*/ 	.byte	0x04, 0x1c
        /*005a*/ 	.short	(.L_222 - .L_221)


	//   ....[0]....
.L_221:
        /*005c*/ 	.word	0x00000070


	//   ....[1]....
        /*0060*/ 	.word	0x000006a0


	//----- nvinfo : EIATTR_CRS_STACK_SIZE
	.align		4
.L_222:
        /*0064*/ 	.byte	0x04, 0x1e
        /*0066*/ 	.short	(.L_224 - .L_223)
.L_223:
        /*0068*/ 	.word	0x00000000


	//----- nvinfo : EIATTR_CBANK_PARAM_SIZE
	.align		4
.L_224:
        /*006c*/ 	.byte	0x03, 0x19
        /*006e*/ 	.short	0x0018


	//----- nvinfo : EIATTR_PARAM_CBANK
	.align		4
        /*0070*/ 	.byte	0x04, 0x0a
        /*0072*/ 	.short	(.L_226 - .L_225)
	.align		4
.L_225:
        /*0074*/ 	.word	index@(.nv.constant0._Z25initializePositionsKernelPddii)
        /*0078*/ 	.short	0x0380
        /*007a*/ 	.short	0x0018


	//----- nvinfo : EIATTR_SW_WAR
	.align		4
.L_226:
        /*007c*/ 	.byte	0x04, 0x36
        /*007e*/ 	.short	(.L_228 - .L_227)
.L_227:
        /*0080*/ 	.word	0x00000008
.L_228:


//--------------------- .nv.info._Z22adjustVelocitiesKernelPdS_di --------------------------
	.section	.nv.info._Z22adjustVelocitiesKernelPdS_di,"",@"SHT_CUDA_INFO"
	.sectionflags	@""
	.align	4


	//----- nvinfo : EIATTR_CUDA_API_VERSION
	.align		4
        /*0000*/ 	.byte	0x04, 0x37
        /*0002*/ 	.short	(.L_230 - .L_229)
.L_229:
        /*0004*/ 	.word	0x00000082


	//----- nvinfo : EIATTR_KPARAM_INFO
	.align		4
.L_230:
        /*0008*/ 	.byte	0x04, 0x17
        /*000a*/ 	.short	(.L_232 - .L_231)
.L_231:
        /*000c*/ 	.word	0x00000000
        /*0010*/ 	.short	0x0003
        /*0012*/ 	.short	0x0018
        /*0014*/ 	.byte	0x00, 0xf0, 0x11, 0x00


	//----- nvinfo : EIATTR_KPARAM_INFO
	.align		4
.L_232:
        /*0018*/ 	.byte	0x04, 0x17
        /*001a*/ 	.short	(.L_234 - .L_233)
.L_233:
        /*001c*/ 	.word	0x00000000
        /*0020*/ 	.short	0x0002
        /*0022*/ 	.short	0x0010
        /*0024*/ 	.byte	0x00, 0xf0, 0x21, 0x00


	//----- nvinfo : EIATTR_KPARAM_INFO
	.align		4
.L_234:
        /*0028*/ 	.byte	0x04, 0x17
        /*002a*/ 	.short	(.L_236 - .L_235)
.L_235:
        /*002c*/ 	.word	0x00000000
        /*0030*/ 	.short	0x0001
        /*0032*/ 	.short	0x0008
        /*0034*/ 	.byte	0x00, 0xf5, 0x21, 0x00


	//----- nvinfo : EIATTR_KPARAM_INFO
	.align		4
.L_236:
        /*0038*/ 	.byte	0x04, 0x17
        /*003a*/ 	.short	(.L_238 - .L_237)
.L_237:
        /*003c*/ 	.word	0x00000000
        /*0040*/ 	.short	0x0000
        /*0042*/ 	.short	0x0000
        /*0044*/ 	.byte	0x00, 0xf5, 0x21, 0x00


	//----- nvinfo : EIATTR_SPARSE_MMA_MASK
	.align		4
.L_238:
        /*0048*/ 	.byte	0x03, 0x50
        /*004a*/ 	.short	0x0000


	//----- nvinfo : EIATTR_MAXREG_COUNT
	.align		4
        /*004c*/ 	.byte	0x03, 0x1b
        /*004e*/ 	.short	0x00ff


	//----- nvinfo : EIATTR_MERCURY_ISA_VERSION
	.align		4
        /*0050*/ 	.byte	0x03, 0x5f
        /*0052*/ 	.short	0x0101


	//----- nvinfo : EIATTR_VRC_CTA_INIT_COUNT
	.align		4
        /*0054*/ 	.byte	0x02, 0x4a
	.zero		1
	.zero		1


	//----- nvinfo : EIATTR_EXIT_INSTR_OFFSETS
	.align		4
        /*0058*/ 	.byte	0x04, 0x1c
        /*005a*/ 	.short	(.L_240 - .L_239)


	//   ....[0]....
.L_239:
        /*005c*/ 	.word	0x00000070


	//   ....[1]....
        /*0060*/ 	.word	0x000001d0


	//----- nvinfo : EIATTR_CBANK_PARAM_SIZE
	.align		4
.L_240:
        /*0064*/ 	.byte	0x03, 0x19
        /*0066*/ 	.short	0x001c


	//----- nvinfo : EIATTR_PARAM_CBANK
	.align		4
        /*0068*/ 	.byte	0x04, 0x0a
        /*006a*/ 	.short	(.L_242 - .L_241)
	.align		4
.L_241:
        /*006c*/ 	.word	index@(.nv.constant0._Z22adjustVelocitiesKernelPdS_di)
        /*0070*/ 	.short	0x0380
        /*0072*/ 	.short	0x001c


	//----- nvinfo : EIATTR_SW_WAR
	.align		4
.L_242:
        /*0074*/ 	.byte	0x04, 0x36
        /*0076*/ 	.short	(.L_244 - .L_243)
.L_243:
        /*0078*/ 	.word	0x00000008
.L_244:


//--------------------- .nv.info._Z26sumSquaredVelocitiesKernelPdS_i --------------------------
	.section	.nv.info._Z26sumSquaredVelocitiesKernelPdS_i,"",@"SHT_CUDA_INFO"
	.sectionflags	@""
	.align	4


	//----- nvinfo : EIATTR_CUDA_API_VERSION
	.align		4
        /*0000*/ 	.byte	0x04, 0x37
        /*0002*/ 	.short	(.L_246 - .L_245)
.L_245:
        /*0004*/ 	.word	0x00000082


	//----- nvinfo : EIATTR_KPARAM_INFO
	.align		4
.L_246:
        /*0008*/ 	.byte	0x04, 0x17
        /*000a*/ 	.short	(.L_248 - .L_247)
.L_247:
        /*000c*/ 	.word	0x00000000
        /*0010*/ 	.short	0x0002
        /*0012*/ 	.short	0x0010
        /*0014*/ 	.byte	0x00, 0xf0, 0x11, 0x00


	//----- nvinfo : EIATTR_KPARAM_INFO
	.align		4
.L_248:
        /*0018*/ 	.byte	0x04, 0x17
        /*001a*/ 	.short	(.L_250 - .L_249)
.L_249:
        /*001c*/ 	.word	0x00000000
        /*0020*/ 	.short	0x0001
        /*0022*/ 	.short	0x0008
        /*0024*/ 	.byte	0x00, 0xf5, 0x21, 0x00


	//----- nvinfo : EIATTR_KPARAM_INFO
	.align		4
.L_250:
        /*0028*/ 	.byte	0x04, 0x17
        /*002a*/ 	.short	(.L_252 - .L_251)
.L_251:
        /*002c*/ 	.word	0x00000000
        /*0030*/ 	.short	0x0000
        /*0032*/ 	.short	0x0000
        /*0034*/ 	.byte	0x00, 0xf5, 0x21, 0x00


	//----- nvinfo : EIATTR_SPARSE_MMA_MASK
	.align		4
.L_252:
        /*0038*/ 	.byte	0x03, 0x50
        /*003a*/ 	.short	0x0000


	//----- nvinfo : EIATTR_MAXREG_COUNT
	.align		4
        /*003c*/ 	.byte	0x03, 0x1b
        /*003e*/ 	.short	0x00ff


	//----- nvinfo : EIATTR_NUM_BARRIERS
	.align		4
        /*0040*/ 	.byte	0x02, 0x4c
        /*0042*/ 	.byte	0x01
	.zero		1


	//----- nvinfo : EIATTR_MERCURY_ISA_VERSION
	.align		4
        /*0044*/ 	.byte	0x03, 0x5f
        /*0046*/ 	.short	0x0101


	//----- nvinfo : EIATTR_VRC_CTA_INIT_COUNT
	.align		4
        /*0048*/ 	.byte	0x02, 0x4a
	.zero		1
	.zero		1


	//----- nvinfo : EIATTR_EXIT_INSTR_OFFSETS
	.align		4
        /*004c*/ 	.byte	0x04, 0x1c
        /*004e*/ 	.short	(.L_254 - .L_253)


	//   ....[0]....
.L_253:
        /*0050*/ 	.word	0x00000220


	//   ....[1]....
        /*0054*/ 	.word	0x000002a0


	//----- nvinfo : EIATTR_CBANK_PARAM_SIZE
	.align		4
.L_254:
        /*0058*/ 	.byte	0x03, 0x19
        /*005a*/ 	.short	0x0014


	//----- nvinfo : EIATTR_PARAM_CBANK
	.align		4
        /*005c*/ 	.byte	0x04, 0x0a
        /*005e*/ 	.short	(.L_256 - .L_255)
	.align		4
.L_255:
        /*0060*/ 	.word	index@(.nv.constant0._Z26sumSquaredVelocitiesKernelPdS_i)
        /*0064*/ 	.short	0x0380
        /*0066*/ 	.short	0x0014


	//----- nvinfo : EIATTR_SW_WAR
	.align		4
.L_256:
        /*0068*/ 	.byte	0x04, 0x36
        /*006a*/ 	.short	(.L_258 - .L_257)
.L_257:
        /*006c*/ 	.word	0x00000008
.L_258:


//--------------------- .nv.info._Z19sumVelocitiesKernelPdS_i --------------------------
	.section	.nv.info._Z19sumVelocitiesKernelPdS_i,"",@"SHT_CUDA_INFO"
	.sectionflags	@""
	.align	4


	//----- nvinfo : EIATTR_CUDA_API_VERSION
	.align		4
        /*0000*/ 	.byte	0x04, 0x37
        /*0002*/ 	.short	(.L_260 - .L_259)
.L_259:
        /*0004*/ 	.word	0x00000082


	//----- nvinfo : EIATTR_KPARAM_INFO
	.align		4
.L_260:
        /*0008*/ 	.byte	0x04, 0x17
        /*000a*/ 	.short	(.L_262 - .L_261)
.L_261:
        /*000c*/ 	.word	0x00000000
        /*0010*/ 	.short	0x0002
        /*0012*/ 	.short	0x0010
        /*0014*/ 	.byte	0x00, 0xf0, 0x11, 0x00


	//----- nvinfo : EIATTR_KPARAM_INFO
	.align		4
.L_262:
        /*0018*/ 	.byte	0x04, 0x17
        /*001a*/ 	.short	(.L_264 - .L_263)
.L_263:
        /*001c*/ 	.word	0x00000000
        /*0020*/ 	.short	0x0001
        /*0022*/ 	.short	0x0008
        /*0024*/ 	.byte	0x00, 0xf5, 0x21, 0x00


	//----- nvinfo : EIATTR_KPARAM_INFO
	.align		4
.L_264:
        /*0028*/ 	.byte	0x04, 0x17
        /*002a*/ 	.short	(.L_266 - .L_265)
.L_265:
        /*002c*/ 	.word	0x00000000
        /*0030*/ 	.short	0x0000
        /*0032*/ 	.short	0x0000
        /*0034*/ 	.byte	0x00, 0xf5, 0x21, 0x00


	//----- nvinfo : EIATTR_SPARSE_MMA_MASK
	.align		4
.L_266:
        /*0038*/ 	.byte	0x03, 0x50
        /*003a*/ 	.short	0x0000


	//----- nvinfo : EIATTR_MAXREG_COUNT
	.align		4
        /*003c*/ 	.byte	0x03, 0x1b
        /*003e*/ 	.short	0x00ff


	//----- nvinfo : EIATTR_NUM_BARRIERS
	.align		4
        /*0040*/ 	.byte	0x02, 0x4c
        /*0042*/ 	.byte	0x01
	.zero		1


	//----- nvinfo : EIATTR_MERCURY_ISA_VERSION
	.align		4
        /*0044*/ 	.byte	0x03, 0x5f
        /*0046*/ 	.short	0x0101


	//----- nvinfo : EIATTR_VRC_CTA_INIT_COUNT
	.align		4
        /*0048*/ 	.byte	0x02, 0x4a
	.zero		1
	.zero		1


	//----- nvinfo : EIATTR_EXIT_INSTR_OFFSETS
	.align		4
        /*004c*/ 	.byte	0x04, 0x1c
        /*004e*/ 	.short	(.L_268 - .L_267)


	//   ....[0]....
.L_267:
        /*0050*/ 	.word	0x00000210


	//   ....[1]....
        /*0054*/ 	.word	0x00000290


	//----- nvinfo : EIATTR_CBANK_PARAM_SIZE
	.align		4
.L_268:
        /*0058*/ 	.byte	0x03, 0x19
        /*005a*/ 	.short	0x0014


	//----- nvinfo : EIATTR_PARAM_CBANK
	.align		4
        /*005c*/ 	.byte	0x04, 0x0a
        /*005e*/ 	.short	(.L_270 - .L_269)
	.align		4
.L_269:
        /*0060*/ 	.word	index@(.nv.constant0._Z19sumVelocitiesKernelPdS_i)
        /*0064*/ 	.short	0x0380
        /*0066*/ 	.short	0x0014


	//----- nvinfo : EIATTR_SW_WAR
	.align		4
.L_270:
        /*0068*/ 	.byte	0x04, 0x36
        /*006a*/ 	.short	(.L_272 - .L_271)
.L_271:
        /*006c*/ 	.word	0x00000008
.L_272:


//--------------------- .nv.info._Z15gaussdistKernelP17curandStateXORWOWPdS1_Pbi --------------------------
	.section	.nv.info._Z15gaussdistKernelP17curandStateXORWOWPdS1_Pbi,"",@"SHT_CUDA_INFO"
	.sectionflags	@""
	.align	4


	//----- nvinfo : EIATTR_CUDA_API_VERSION
	.align		4
        /*0000*/ 	.byte	0x04, 0x37
        /*0002*/ 	.short	(.L_274 - .L_273)
.L_273:
        /*0004*/ 	.word	0x00000082


	//----- nvinfo : EIATTR_KPARAM_INFO
	.align		4
.L_274:
        /*0008*/ 	.byte	0x04, 0x17
        /*000a*/ 	.short	(.L_276 - .L_275)
.L_275:
        /*000c*/ 	.word	0x00000000
        /*0010*/ 	.short	0x0004
        /*0012*/ 	.short	0x0020
        /*0014*/ 	.byte	0x00, 0xf0, 0x11, 0x00


	//----- nvinfo : EIATTR_KPARAM_INFO
	.align		4
.L_276:
        /*0018*/ 	.byte	0x04, 0x17
        /*001a*/ 	.short	(.L_278 - .L_277)
.L_277:
        /*001c*/ 	.word	0x00000000
        /*0020*/ 	.short	0x0003
        /*0022*/ 	.short	0x0018
        /*0024*/ 	.byte	0x00, 0xf5, 0x21, 0x00


	//----- nvinfo : EIATTR_KPARAM_INFO
	.align		4
.L_278:
        /*0028*/ 	.byte	0x04, 0x17
        /*002a*/ 	.short	(.L_280 - .L_279)
.L_279:
        /*002c*/ 	.word	0x00000000
        /*0030*/ 	.short	0x0002
        /*0032*/ 	.short	0x0010
        /*0034*/ 	.byte	0x00, 0xf5, 0x21, 0x00


	//----- nvinfo : EIATTR_KPARAM_INFO
	.align		4
.L_280:
        /*0038*/ 	.byte	0x04, 0x17
        /*003a*/ 	.short	(.L_282 - .L_281)
.L_281:
        /*003c*/ 	.word	0x00000000
        /*0040*/ 	.short	0x0001
        /*0042*/ 	.short	0x0008
        /*0044*/ 	.byte	0x00, 0xf5, 0x21, 0x00


	//----- nvinfo : EIATTR_KPARAM_INFO
	.align		4
.L_282:
        /*0048*/ 	.byte	0x04, 0x17
        /*004a*/ 	.short	(.L_284 - .L_283)
.L_283:
        /*004c*/ 	.word	0x00000000
        /*0050*/ 	.short	0x0000
        /*0052*/ 	.short	0x0000
        /*0054*/ 	.byte	0x00, 0xf5, 0x21, 0x00


	//----- nvinfo : EIATTR_SPARSE_MMA_MASK
	.align		4
.L_284:
        /*0058*/ 	.byte	0x03, 0x50
        /*005a*/ 	.short	0x0000


	//----- nvinfo : EIATTR_MAXREG_COUNT
	.align		4
        /*005c*/ 	.byte	0x03, 0x1b
        /*005e*/ 	.short	0x00ff


	//----- nvinfo : EIATTR_MERCURY_ISA_VERSION
	.align		4
        /*0060*/ 	.byte	0x03, 0x5f
        /*0062*/ 	.short	0x0101


	//----- nvinfo : EIATTR_VRC_CTA_INIT_COUNT
	.align		4
        /*0064*/ 	.byte	0x02, 0x4a
	.zero		1
	.zero		1


	//----- nvinfo : EIATTR_EXIT_INSTR_OFFSETS
	.align		4
        /*0068*/ 	.byte	0x04, 0x1c
        /*006a*/ 	.short	(.L_286 - .L_285)


	//   ....[0]....
.L_285:
        /*006c*/ 	.word	0x00000070


	//   ....[1]....
        /*0070*/ 	.word	0x00001470


	//   ....[2]....
        /*0074*/ 	.word	0x000014f0


	//----- nvinfo : EIATTR_CRS_STACK_SIZE
	.align		4
.L_286:
        /*0078*/ 	.byte	0x04, 0x1e
        /*007a*/ 	.short	(.L_288 - .L_287)
.L_287:
        /*007c*/ 	.word	0x00000000


	//----- nvinfo : EIATTR_CBANK_PARAM_SIZE
	.align		4
.L_288:
        /*0080*/ 	.byte	0x03, 0x19
        /*0082*/ 	.short	0x0024


	//----- nvinfo : EIATTR_PARAM_CBANK
	.align		4
        /*0084*/ 	.byte	0x04, 0x0a
        /*0086*/ 	.short	(.L_290 - .L_289)
	.align		4
.L_289:
        /*0088*/ 	.word	index@(.nv.constant0._Z15gaussdistKernelP17curandStateXORWOWPdS1_Pbi)
        /*008c*/ 	.short	0x0380
        /*008e*/ 	.short	0x0024


	//----- nvinfo : EIATTR_SW_WAR
	.align		4
.L_290:
        /*0090*/ 	.byte	0x04, 0x36
        /*0092*/ 	.short	(.L_292 - .L_291)
.L_291:
        /*0094*/ 	.word	0x00000008
.L_292:


//--------------------- .nv.info._Z23setupCurandStatesKernelP17curandStateXORWOWyi --------------------------
	.section	.nv.info._Z23setupCurandStatesKernelP17curandStateXORWOWyi,"",@"SHT_CUDA_INFO"
	.sectionflags	@""
	.align	4


	//----- nvinfo : EIATTR_CUDA_API_VERSION
	.align		4
        /*0000*/ 	.byte	0x04, 0x37
        /*0002*/ 	.short	(.L_294 - .L_293)
.L_293:
        /*0004*/ 	.word	0x00000082


	//----- nvinfo : EIATTR_KPARAM_INFO
	.align		4
.L_294:
        /*0008*/ 	.byte	0x04, 0x17
        /*000a*/ 	.short	(.L_296 - .L_295)
.L_295:
        /*000c*/ 	.word	0x00000000
        /*0010*/ 	.short	0x0002
        /*0012*/ 	.short	0x0010
        /*0014*/ 	.byte	0x00, 0xf0, 0x11, 0x00


	//----- nvinfo : EIATTR_KPARAM_INFO
	.align		4
.L_296:
        /*0018*/ 	.byte	0x04, 0x17
        /*001a*/ 	.short	(.L_298 - .L_297)
.L_297:
        /*001c*/ 	.word	0x00000000
        /*0020*/ 	.short	0x0001
        /*0022*/ 	.short	0x0008
        /*0024*/ 	.byte	0x00, 0xf0, 0x21, 0x00


	//----- nvinfo : EIATTR_KPARAM_INFO
	.align		4
.L_298:
        /*0028*/ 	.byte	0x04, 0x17
        /*002a*/ 	.short	(.L_300 - .L_299)
.L_299:
        /*002c*/ 	.word	0x00000000
        /*0030*/ 	.short	0x0000
        /*0032*/ 	.short	0x0000
        /*0034*/ 	.byte	0x00, 0xf5, 0x21, 0x00


	//----- nvinfo : EIATTR_SPARSE_MMA_MASK
	.align		4
.L_300:
        /*0038*/ 	.byte	0x03, 0x50
        /*003a*/ 	.short	0x0000


	//----- nvinfo : EIATTR_MAXREG_COUNT
	.align		4
        /*003c*/ 	.byte	0x03, 0x1b
        /*003e*/ 	.short	0x00ff


	//----- nvinfo : EIATTR_MERCURY_ISA_VERSION
	.align		4
        /*0040*/ 	.byte	0x03, 0x5f
        /*0042*/ 	.short	0x0101


	//----- nvinfo : EIATTR_VRC_CTA_INIT_COUNT
	.align		4
        /*0044*/ 	.byte	0x02, 0x4a
	.zero		1
	.zero		1


	//----- nvinfo : EIATTR_EXIT_INSTR_OFFSETS
	.align		4
        /*0048*/ 	.byte	0x04, 0x1c
        /*004a*/ 	.short	(.L_302 - .L_301)


	//   ....[0]....
.L_301:
        /*004c*/ 	.word	0x00000070


	//   ....[1]....
        /*0050*/ 	.word	0x00000f00


	//----- nvinfo : EIATTR_CRS_STACK_SIZE
	.align		4
.L_302:
        /*0054*/ 	.byte	0x04, 0x1e
        /*0056*/ 	.short	(.L_304 - .L_303)
.L_303:
        /*0058*/ 	.word	0x00000000


	//----- nvinfo : EIATTR_CBANK_PARAM_SIZE
	.align		4
.L_304:
        /*005c*/ 	.byte	0x03, 0x19
        /*005e*/ 	.short	0x0014


	//----- nvinfo : EIATTR_PARAM_CBANK
	.align		4
        /*0060*/ 	.byte	0x04, 0x0a
        /*0062*/ 	.short	(.L_306 - .L_305)
	.align		4
.L_305:
        /*0064*/ 	.word	index@(.nv.constant0._Z23setupCurandStatesKernelP17curandStateXORWOWyi)
        /*0068*/ 	.short	0x0380
        /*006a*/ 	.short	0x0014


	//----- nvinfo : EIATTR_SW_WAR
	.align		4
.L_306:
        /*006c*/ 	.byte	0x04, 0x36
        /*006e*/ 	.short	(.L_308 - .L_307)
.L_307:
        /*0070*/ 	.word	0x00000008
.L_308:


//--------------------- .nv.callgraph             --------------------------
	.section	.nv.callgraph,"",@"SHT_CUDA_CALLGRAPH"
	.align	4
	.sectionentsize	8
	.align		4
        /*0000*/ 	.word	0x00000000
	.align		4
        /*0004*/ 	.word	0xffffffff
	.align		4
        /*0008*/ 	.word	0x00000000
	.align		4
        /*000c*/ 	.word	0xfffffffe
	.align		4
        /*0010*/ 	.word	0x00000000
	.align		4
        /*0014*/ 	.word	0xfffffffd
	.align		4
        /*0018*/ 	.word	0x00000000
	.align		4
        /*001c*/ 	.word	0xfffffffc


//--------------------- .nv.constant4             --------------------------
	.section	.nv.constant4,"a",@progbits
	.align	8
	.align		8
.nv.constant4:
        /*0000*/ 	.dword	precalc_xorwow_matrix
	.align		8
        /*0008*/ 	.dword	precalc_xorwow_offset_matrix
	.align		8
        /*0010*/ 	.dword	mrg32k3aM1
	.align		8
        /*0018*/ 	.dword	mrg32k3aM2
	.align		8
        /*0020*/ 	.dword	mrg32k3aM1SubSeq
	.align		8
        /*0028*/ 	.dword	mrg32k3aM2SubSeq
	.align		8
        /*0030*/ 	.dword	mrg32k3aM1Seq
	.align		8
        /*0038*/ 	.dword	mrg32k3aM2Seq


//--------------------- .nv.constant3             --------------------------
	.section	.nv.constant3,"a",@progbits
	.align	8
.nv.constant3:
	.type		__cr_lgamma_table,@object
	.size		__cr_lgamma_table,(.L_8 - __cr_lgamma_table)
__cr_lgamma_table:
        /*0000*/ 	.byte	0x00, 0x00, 0x00, 0x00, 0x00, 0x00, 0x00, 0x00, 0x00, 0x00, 0x00, 0x00, 0x00, 0x00, 0x00, 0x00
        /*0010*/ 	.byte	0xef, 0x39, 0xfa, 0xfe, 0x42, 0x2e, 0xe6, 0x3f, 0x02, 0x20, 0x2a, 0xfa, 0x0b, 0xab, 0xfc, 0x3f
        /*0020*/ 	.byte	0xf9, 0x2c, 0x92, 0x7c, 0xa7, 0x6c, 0x09, 0x40, 0xc9, 0x79, 0x44, 0x3c, 0x64, 0x26, 0x13, 0x40
        /*0030*/ 	.byte	0xca, 0x01, 0xcf, 0x3a, 0x27, 0x51, 0x1a, 0x40, 0x30, 0xcc, 0x2d, 0xf3, 0xe1, 0x0c, 0x21, 0x40
        /*0040*/ 	.byte	0x0d, 0xb7, 0xfc, 0x82, 0x8e, 0x35, 0x25, 0x40
.L_8:


//--------------------- .text._Z42updateVelocitiesAndCalculatePressureKernelPdS_S_dddi --------------------------
	.section	.text._Z42updateVelocitiesAndCalculatePressureKernelPdS_S_dddi,"ax",@progbits
	.align	128
        .global         _Z42updateVelocitiesAndCalculatePressureKernelPdS_S_dddi
        .type           _Z42updateVelocitiesAndCalculatePressureKernelPdS_S_dddi,@function
        .size           _Z42updateVelocitiesAndCalculatePressureKernelPdS_S_dddi,(.L_x_113 - _Z42updateVelocitiesAndCalculatePressureKernelPdS_S_dddi)
        .other          _Z42updateVelocitiesAndCalculatePressureKernelPdS_S_dddi,@"STO_CUDA_ENTRY STV_DEFAULT"
_Z42updateVelocitiesAndCalculatePressureKernelPdS_S_dddi:
.text._Z42updateVelocitiesAndCalculatePressureKernelPdS_S_dddi:
[----:B------:R-:W-:Y:S01]  /*0000*/  LDC R1, c[0x0][0x37c] ;  /* 0x0000df00ff017b82 */ /* 0x000fe20000000800 */
[----:B------:R-:W0:Y:S07]  /*0010*/  S2R R3, SR_TID.X ;  /* 0x0000000000037919 */ /* 0x000e2e0000002100 */
[----:B------:R-:W0:Y:S01]  /*0020*/  S2UR UR6, SR_CTAID.X ;  /* 0x00000000000679c3 */ /* 0x000e220000002500 */
[----:B------:R-:W1:Y:S01]  /*0030*/  LDCU UR7, c[0x0][0x3b0] ;  /* 0x00007600ff0777ac */ /* 0x000e620008000800 */
[----:B------:R-:W-:Y:S01]  /*0040*/  BSSY.RECONVERGENT B0, `(.L_x_0) ;  /* 0x0000082000007945 */ /* 0x000fe20003800200 */
[----:B------:R-:W-:Y:S01]  /*0050*/  CS2R R16, SRZ ;  /* 0x0000000000107805 */ /* 0x000fe2000001ff00 */
[----:B------:R-:W2:Y:S04]  /*0060*/  LDCU.64 UR4, c[0x0][0x358] ;  /* 0x00006b00ff0477ac */ /* 0x000ea80008000a00 */
[----:B------:R-:W0:Y:S02]  /*0070*/  LDC R2, c[0x0][0x360] ;  /* 0x0000d800ff027b82 */ /* 0x000e240000000800 */
[----:B0-----:R-:W-:-:S05]  /*0080*/  IMAD R2, R2, UR6, R3 ;  /* 0x0000000602027c24 */ /* 0x001fca000f8e0203 */
[----:B-1----:R-:W-:-:S13]  /*0090*/  ISETP.GE.AND P0, PT, R2, UR7, PT ;  /* 0x0000000702007c0c */ /* 0x002fda000bf06270 */
[----:B--2---:R-:W-:Y:S05]  /*00a0*/  @P0 BRA `(.L_x_1) ;  /* 0x0000000400ec0947 */ /* 0x004fea0003800000 */
[----:B------:R-:W0:Y:S01]  /*00b0*/  LDC.64 R14, c[0x0][0x388] ;  /* 0x0000e200ff0e7b82 */ /* 0x000e220000000a00 */
[----:B------:R-:W-:-:S07]  /*00c0*/  IMAD R3, R2, 0x3, RZ ;  /* 0x0000000302037824 */ /* 0x000fce00078e02ff */
[----:B------:R-:W1:Y:S08]  /*00d0*/  LDC.64 R12, c[0x0][0x380] ;  /* 0x0000e000ff0c7b82 */ /* 0x000e700000000a00 */
[----:B------:R-:W2:Y:S01]  /*00e0*/  LDC.64 R4, c[0x0][0x3a0] ;  /* 0x0000e800ff047b82 */ /* 0x000ea20000000a00 */
[----:B0-----:R-:W-:-:S07]  /*00f0*/  IMAD.WIDE R14, R3, 0x8, R14 ;  /* 0x00000008030e7825 */ /* 0x001fce00078e020e */
[----:B------:R-:W0:Y:S01]  /*0100*/  LDC.64 R10, c[0x0][0x398] ;  /* 0x0000e600ff0a7b82 */ /* 0x000e220000000a00 */
[----:B------:R-:W3:Y:S01]  /*0110*/  LDG.E.64 R6, desc[UR4][R14.64] ;  /* 0x000000040e067981 */ /* 0x000ee2000c1e1b00 */
[----:B-1----:R-:W-:-:S05]  /*0120*/  IMAD.WIDE R12, R3, 0x8, R12 ;  /* 0x00000008030c7825 */ /* 0x002fca00078e020c */
[----:B------:R-:W2:Y:S01]  /*0130*/  LDG.E.64 R8, desc[UR4][R12.64] ;  /* 0x000000040c087981 */ /* 0x000ea2000c1e1b00 */
[----:B------:R-:W-:Y:S01]  /*0140*/  BSSY.RECONVERGENT B1, `(.L_x_2) ;  /* 0x0000025000017945 */ /* 0x000fe20003800200 */
[----:B------:R-:W-:Y:S01]  /*0150*/  CS2R R16, SRZ ;  /* 0x0000000000107805 */ /* 0x000fe2000001ff00 */
[----:B0-----:R-:W-:Y:S02]  /*0160*/  DADD R10, R10, R10 ;  /* 0x000000000a0a7229 */ /* 0x001fe4000000000a */
[----:B---3--:R-:W-:-:S08]  /*0170*/  DMUL R6, R6, 0.5 ;  /* 0x3fe0000006067828 */ /* 0x008fd00000000000 */
[----:B--2---:R-:W-:-:S07]  /*0180*/  DFMA R6, R6, R4, R8 ;  /* 0x000000040606722b */ /* 0x004fce0000000008 */
[----:B------:R0:W-:Y:S01]  /*0190*/  STG.E.64 desc[UR4][R12.64], R6 ;  /* 0x000000060c007986 */ /* 0x0001e2000c101b04 */
[----:B------:R-:W-:-:S08]  /*01a0*/  DMUL R8, R8, R6 ;  /* 0x0000000608087228 */ /* 0x000fd00000000000 */
[----:B------:R-:W-:-:S14]  /*01b0*/  DSETP.GEU.AND P0, PT, R8, RZ, PT ;  /* 0x000000ff0800722a */ /* 0x000fdc0003f0e000 */
[----:B0-----:R-:W-:Y:S05]  /*01c0*/  @P0 BRA `(.L_x_3) ;  /* 0x0000000000700947 */ /* 0x001fea0003800000 */
[----:B------:R-:W0:Y:S01]  /*01d0*/  LDCU UR6, c[0x0][0x3a4] ;  /* 0x00007480ff0677ac */ /* 0x000e220008000800 */
[----:B------:R-:W-:Y:S01]  /*01e0*/  IMAD.MOV.U32 R8, RZ, RZ, 0x1 ;  /* 0x00000001ff087424 */ /* 0x000fe200078e00ff */
[----:B------:R-:W-:Y:S01]  /*01f0*/  DMUL R6, R10, |R6| ;  /* 0x400000060a067228 */ /* 0x000fe20000000000 */
[----:B------:R-:W-:Y:S09]  /*0200*/  BSSY.RECONVERGENT B2, `(.L_x_4) ;  /* 0x0000017000027945 */ /* 0x000ff20003800200 */
[----:B------:R-:W-:Y:S01]  /*0210*/  FSETP.GEU.AND P1, PT, |R7|, 6.5827683646048100446e-37, PT ;  /* 0x036000000700780b */ /* 0x000fe20003f2e200 */
[----:B0-----:R-:W0:Y:S02]  /*0220*/  MUFU.RCP64H R9, UR6 ;  /* 0x0000000600097d08 */ /* 0x001e240008001800 */
[----:B0-----:R-:W-:-:S08]  /*0230*/  DFMA R16, R8, -R4, 1 ;  /* 0x3ff000000810742b */ /* 0x001fd00000000804 */
[----:B------:R-:W-:-:S08]  /*0240*/  DFMA R16, R16, R16, R16 ;  /* 0x000000101010722b */ /* 0x000fd00000000010 */
[----:B------:R-:W-:-:S08]  /*0250*/  DFMA R16, R8, R16, R8 ;  /* 0x000000100810722b */ /* 0x000fd00000000008 */
[----:B------:R-:W-:-:S08]  /*0260*/  DFMA R8, R16, -R4, 1 ;  /* 0x3ff000001008742b */ /* 0x000fd00000000804 */
[----:B------:R-:W-:-:S08]  /*0270*/  DFMA R8, R16, R8, R16 ;  /* 0x000000081008722b */ /* 0x000fd00000000010 */
[----:B------:R-:W-:-:S08]  /*0280*/  DMUL R16, R6, R8 ;  /* 0x0000000806107228 */ /* 0x000fd00000000000 */
[----:B------:R-:W-:-:S08]  /*0290*/  DFMA R4, R16, -R4, R6 ;  /* 0x800000041004722b */ /* 0x000fd00000000006 */
[----:B------:R-:W-:-:S10]  /*02a0*/  DFMA R16, R8, R4, R16 ;  /* 0x000000040810722b */ /* 0x000fd40000000010 */
[----:B------:R-:W-:-:S05]  /*02b0*/  FFMA R0, RZ, UR6, R17 ;  /* 0x00000006ff007c23 */ /* 0x000fca0008000011 */
[----:B------:R-:W-:-:S13]  /*02c0*/  FSETP.GT.AND P0, PT, |R0|, 1.469367938527859385e-39, PT ;  /* 0x001000000000780b */ /* 0x000fda0003f04200 */
[----:B------:R-:W-:Y:S05]  /*02d0*/  @P0 BRA P1, `(.L_x_5) ;  /* 0x0000000000240947 */ /* 0x000fea0000800000 */
[----:B------:R-:W0:Y:S01]  /*02e0*/  LDCU.64 UR6, c[0x0][0x3a0] ;  /* 0x00007400ff0677ac */ /* 0x000e220008000a00 */
[----:B------:R-:W-:Y:S01]  /*02f0*/  IMAD.MOV.U32 R4, RZ, RZ, R6 ;  /* 0x000000ffff047224 */ /* 0x000fe200078e0006 */
[----:B------:R-:W-:Y:S01]  /*0300*/  MOV R0, 0x350 ;  /* 0x0000035000007802 */ /* 0x000fe20000000f00 */
[----:B------:R-:W-:Y:S02]  /*0310*/  IMAD.MOV.U32 R5, RZ, RZ, R7 ;  /* 0x000000ffff057224 */ /* 0x000fe400078e0007 */
[----:B0-----:R-:W-:Y:S02]  /*0320*/  IMAD.U32 R6, RZ, RZ, UR6 ;  /* 0x00000006ff067e24 */ /* 0x001fe4000f8e00ff */
[----:B------:R-:W-:-:S07]  /*0330*/  IMAD.U32 R7, RZ, RZ, UR7 ;  /* 0x00000007ff077e24 */ /* 0x000fce000f8e00ff */
[----:B------:R-:W-:Y:S05]  /*0340*/  CALL.REL.NOINC `($__internal_0_$__cuda_sm20_div_rn_f64_full) ;  /* 0x0000000400bc7944 */ /* 0x000fea0003c00000 */
[----:B------:R-:W-:Y:S02]  /*0350*/  IMAD.MOV.U32 R16, RZ, RZ, R20 ;  /* 0x000000ffff107224 */ /* 0x000fe400078e0014 */
[----:B------:R-:W-:-:S07]  /*0360*/  IMAD.MOV.U32 R17, RZ, RZ, R21 ;  /* 0x000000ffff117224 */ /* 0x000fce00078e0015 */
.L_x_5:
[----:B------:R-:W-:Y:S05]  /*0370*/  BSYNC.RECONVERGENT B2 ;  /* 0x0000000000027941 */ /* 0x000fea0003800200 */
.L_x_4:
[----:B------:R-:W-:-:S11]  /*0380*/  DADD R16, RZ, R16 ;  /* 0x00000000ff107229 */ /* 0x000fd60000000010 */
.L_x_3:
[----:B------:R-:W-:Y:S05]  /*0390*/  BSYNC.RECONVERGENT B1 ;  /* 0x0000000000017941 */ /* 0x000fea0003800200 */
.L_x_2:
[----:B------:R-:W2:Y:S01]  /*03a0*/  LDG.E.64 R8, desc[UR4][R14.64+0x8] ;  /* 0x000008040e087981 */ /* 0x000ea2000c1e1b00 */
[----:B------:R-:W0:Y:S03]  /*03b0*/  LDC.64 R4, c[0x0][0x3a0] ;  /* 0x0000e800ff047b82 */ /* 0x000e260000000a00 */
[----:B------:R-:W0:Y:S01]  /*03c0*/  LDG.E.64 R6, desc[UR4][R12.64+0x8] ;  /* 0x000008040c067981 */ /* 0x000e22000c1e1b00 */
[----:B------:R-:W-:Y:S01]  /*03d0*/  BSSY.RECONVERGENT B1, `(.L_x_6) ;  /* 0x0000023000017945 */ /* 0x000fe20003800200 */
[----:B--2---:R-:W-:-:S08]  /*03e0*/  DMUL R8, R8, 0.5 ;  /* 0x3fe0000008087828 */ /* 0x004fd00000000000 */
[----:B0-----:R-:W-:-:S07]  /*03f0*/  DFMA R8, R8, R4, R6 ;  /* 0x000000040808722b */ /* 0x001fce0000000006 */
[----:B------:R0:W-:Y:S01]  /*0400*/  STG.E.64 desc[UR4][R12.64+0x8], R8 ;  /* 0x000008080c007986 */ /* 0x0001e2000c101b04 */
[----:B------:R-:W-:-:S08]  /*0410*/  DMUL R6, R6, R8 ;  /* 0x0000000806067228 */ /* 0x000fd00000000000 */
[----:B------:R-:W-:-:S14]  /*0420*/  DSETP.GEU.AND P0, PT, R6, RZ, PT ;  /* 0x000000ff0600722a */ /* 0x000fdc0003f0e000 */
[----:B0-----:R-:W-:Y:S05]  /*0430*/  @P0 BRA `(.L_x_7) ;  /* 0x0000000000700947 */ /* 0x001fea0003800000 */
[----:B------:R-:W0:Y:S01]  /*0440*/  LDCU UR6, c[0x0][0x3a4] ;  /* 0x00007480ff0677ac */ /* 0x000e220008000800 */
[----:B------:R-:W-:Y:S01]  /*0450*/  IMAD.MOV.U32 R6, RZ, RZ, 0x1 ;  /* 0x00000001ff067424 */ /* 0x000fe200078e00ff */
[----:B------:R-:W-:Y:S01]  /*0460*/  BSSY.RECONVERGENT B2, `(.L_x_8) ;  /* 0x0000018000027945 */ /* 0x000fe20003800200 */
[----:B0-----:R-:W0:Y:S04]  /*0470*/  MUFU.RCP64H R7, UR6 ;  /* 0x0000000600077d08 */ /* 0x001e280008001800 */
[----:B0-----:R-:W-:-:S08]  /*0480*/  DFMA R18, R6, -R4, 1 ;  /* 0x3ff000000612742b */ /* 0x001fd00000000804 */
[----:B------:R-:W-:-:S08]  /*0490*/  DFMA R18, R18, R18, R18 ;  /* 0x000000121212722b */ /* 0x000fd00000000012 */
[----:B------:R-:W-:Y:S02]  /*04a0*/  DFMA R18, R6, R18, R6 ;  /* 0x000000120612722b */ /* 0x000fe40000000006 */
[----:B------:R-:W-:-:S06]  /*04b0*/  DMUL R6, R10, |R8| ;  /* 0x400000080a067228 */ /* 0x000fcc0000000000 */
[----:B------:R-:W-:-:S04]  /*04c0*/  DFMA R20, R18, -R4, 1 ;  /* 0x3ff000001214742b */ /* 0x000fc80000000804 */
[----:B------:R-:W-:-:S04]  /*04d0*/  FSETP.GEU.AND P1, PT, |R7|, 6.5827683646048100446e-37, PT ;  /* 0x036000000700780b */ /* 0x000fc80003f2e200 */
        /* <DEDUP_REMOVED lines=16> */
.L_x_9:
[----:B------:R-:W-:Y:S05]  /*05e0*/  BSYNC.RECONVERGENT B2 ;  /* 0x0000000000027941 */ /* 0x000fea0003800200 */
.L_x_8:
[----:B------:R-:W-:-:S11]  /*05f0*/  DADD R16, R16, R4 ;  /* 0x0000000010107229 */ /* 0x000fd60000000004 */
.L_x_7:
[----:B------:R-:W-:Y:S05]  /*0600*/  BSYNC.RECONVERGENT B1 ;  /* 0x0000000000017941 */ /* 0x000fea0003800200 */
.L_x_6:
[----:B------:R-:W2:Y:S01]  /*0610*/  LDG.E.64 R14, desc[UR4][R14.64+0x10] ;  /* 0x000010040e0e7981 */ /* 0x000ea2000c1e1b00 */
[----:B------:R-:W0:Y:S03]  /*0620*/  LDC.64 R4, c[0x0][0x3a0] ;  /* 0x0000e800ff047b82 */ /* 0x000e260000000a00 */
[----:B------:R-:W0:Y:S01]  /*0630*/  LDG.E.64 R6, desc[UR4][R12.64+0x10] ;  /* 0x000010040c067981 */ /* 0x000e22000c1e1b00 */
        /* <DEDUP_REMOVED lines=25> */
[----:B------:R-:W-:Y:S02]  /*07d0*/  MOV R5, R9 ;  /* 0x0000000900057202 */ /* 0x000fe40000000f00 */
[----:B------:R-:W-:Y:S01]  /*07e0*/  MOV R0, 0x820 ;  /* 0x0000082000007802 */ /* 0x000fe20000000f00 */
[----:B0-----:R-:W-:Y:S02]  /*07f0*/  IMAD.U32 R6, RZ, RZ, UR6 ;  /* 0x00000006ff067e24 */ /* 0x001fe4000f8e00ff */
[----:B------:R-:W-:-:S07]  /*0800*/  IMAD.U32 R7, RZ, RZ, UR7 ;  /* 0x00000007ff077e24 */ /* 0x000fce000f8e00ff */
[----:B------:R-:W-:Y:S05]  /*0810*/  CALL.REL.NOINC `($__internal_0_$__cuda_sm20_div_rn_f64_full) ;  /* 0x0000000000887944 */ /* 0x000fea0003c00000 */
[----:B------:R-:W-:Y:S02]  /*0820*/  IMAD.MOV.U32 R4, RZ, RZ, R20 ;  /* 0x000000ffff047224 */ /* 0x000fe400078e0014 */
[----:B------:R-:W-:-:S07]  /*0830*/  IMAD.MOV.U32 R5, RZ, RZ, R21 ;  /* 0x000000ffff057224 */ /* 0x000fce00078e0015 */
.L_x_11:
[----:B------:R-:W-:Y:S05]  /*0840*/  BSYNC.RECONVERGENT B1 ;  /* 0x0000000000017941 */ /* 0x000fea0003800200 */
.L_x_10:
[----:B------:R-:W-:-:S11]  /*0850*/  DADD R16, R16, R4 ;  /* 0x0000000010107229 */ /* 0x000fd60000000004 */
.L_x_1:
[----:B------:R-:W-:Y:S05]  /*0860*/  BSYNC.RECONVERGENT B0 ;  /* 0x0000000000007941 */ /* 0x000fea0003800200 */
.L_x_0:
[----:B------:R-:W0:Y:S01]  /*0870*/  LDC.64 R4, c[0x0][0x3a8] ;  /* 0x0000ea00ff047b82 */ /* 0x000e220000000a00 */
[----:B------:R-:W-:Y:S01]  /*0880*/  FSETP.GEU.AND P1, PT, |R17|, 6.5827683646048100446e-37, PT ;  /* 0x036000001100780b */ /* 0x000fe20003f2e200 */
[----:B------:R-:W-:Y:S01]  /*0890*/  BSSY.RECONVERGENT B0, `(.L_x_12) ;  /* 0x0000016000007945 */ /* 0x000fe20003800200 */
[----:B0-----:R-:W-:-:S08]  /*08a0*/  DMUL R6, R4, 6 ;  /* 0x4018000004067828 */ /* 0x001fd00000000000 */
[----:B------:R-:W-:Y:S01]  /*08b0*/  DMUL R6, R6, R4 ;  /* 0x0000000406067228 */ /* 0x000fe20000000000 */
[----:B------:R-:W-:-:S05]  /*08c0*/  IMAD.MOV.U32 R4, RZ, RZ, 0x1 ;  /* 0x00000001ff047424 */ /* 0x000fca00078e00ff */
[----:B------:R-:W0:Y:S02]  /*08d0*/  MUFU.RCP64H R5, R7 ;  /* 0x0000000700057308 */ /* 0x000e240000001800 */
[----:B0-----:R-:W-:-:S08]  /*08e0*/  DFMA R8, -R6, R4, 1 ;  /* 0x3ff000000608742b */ /* 0x001fd00000000104 */
[----:B------:R-:W-:-:S08]  /*08f0*/  DFMA R8, R8, R8, R8 ;  /* 0x000000080808722b */ /* 0x000fd00000000008 */
[----:B------:R-:W-:-:S08]  /*0900*/  DFMA R8, R4, R8, R4 ;  /* 0x000000080408722b */ /* 0x000fd00000000004 */
[----:B------:R-:W-:-:S08]  /*0910*/  DFMA R4, -R6, R8, 1 ;  /* 0x3ff000000604742b */ /* 0x000fd00000000108 */
[----:B------:R-:W-:-:S08]  /*0920*/  DFMA R4, R8, R4, R8 ;  /* 0x000000040804722b */ /* 0x000fd00000000008 */
[----:B------:R-:W-:-:S08]  /*0930*/  DMUL R8, R4, R16 ;  /* 0x0000001004087228 */ /* 0x000fd00000000000 */
[----:B------:R-:W-:-:S08]  /*0940*/  DFMA R10, -R6, R8, R16 ;  /* 0x00000008060a722b */ /* 0x000fd00000000110 */
[----:B------:R-:W-:-:S10]  /*0950*/  DFMA R4, R4, R10, R8 ;  /* 0x0000000a0404722b */ /* 0x000fd40000000008 */
[----:B------:R-:W-:-:S05]  /*0960*/  FFMA R0, RZ, R7, R5 ;  /* 0x00000007ff007223 */ /* 0x000fca0000000005 */
[----:B------:R-:W-:-:S13]  /*0970*/  FSETP.GT.AND P0, PT, |R0|, 1.469367938527859385e-39, PT ;  /* 0x001000000000780b */ /* 0x000fda0003f04200 */
[----:B------:R-:W-:Y:S05]  /*0980*/  @P0 BRA P1, `(.L_x_13) ;  /* 0x0000000000180947 */ /* 0x000fea0000800000 */
[----:B------:R-:W-:Y:S01]  /*0990*/  IMAD.MOV.U32 R4, RZ, RZ, R16 ;  /* 0x000000ffff047224 */ /* 0x000fe200078e0010 */
[----:B------:R-:W-:Y:S01]  /*09a0*/  MOV R0, 0x9d0 ;  /* 0x000009d000007802 */ /* 0x000fe20000000f00 */
[----:B------:R-:W-:-:S07]  /*09b0*/  IMAD.MOV.U32 R5, RZ, RZ, R17 ;  /* 0x000000ffff057224 */ /* 0x000fce00078e0011 */
[----:B------:R-:W-:Y:S05]  /*09c0*/  CALL.REL.NOINC `($__internal_0_$__cuda_sm20_div_rn_f64_full) ;  /* 0x00000000001c7944 */ /* 0x000fea0003c00000 */
[----:B------:R-:W-:Y:S02]  /*09d0*/  IMAD.MOV.U32 R4, RZ, RZ, R20 ;  /* 0x000000ffff047224 */ /* 0x000fe400078e0014 */
[----:B------:R-:W-:-:S07]  /*09e0*/  IMAD.MOV.U32 R5, RZ, RZ, R21 ;  /* 0x000000ffff057224 */ /* 0x000fce00078e0015 */
.L_x_13:
[----:B------:R-:W-:Y:S05]  /*09f0*/  BSYNC.RECONVERGENT B0 ;  /* 0x0000000000007941 */ /* 0x000fea0003800200 */
.L_x_12:
[----:B------:R-:W0:Y:S02]  /*0a00*/  LDC.64 R6, c[0x0][0x390] ;  /* 0x0000e400ff067b82 */ /* 0x000e240000000a00 */
[----:B0-----:R-:W-:-:S05]  /*0a10*/  IMAD.WIDE R2, R2, 0x8, R6 ;  /* 0x0000000802027825 */ /* 0x001fca00078e0206 */
[----:B------:R-:W-:Y:S01]  /*0a20*/  STG.E.64 desc[UR4][R2.64], R4 ;  /* 0x0000000402007986 */ /* 0x000fe2000c101b04 */
[----:B------:R-:W-:Y:S05]  /*0a30*/  EXIT ;  /* 0x000000000000794d */ /* 0x000fea0003800000 */
        .weak           $__internal_0_$__cuda_sm20_div_rn_f64_full
        .type           $__internal_0_$__cuda_sm20_div_rn_f64_full,@function
        .size           $__internal_0_$__cuda_sm20_div_rn_f64_full,(.L_x_113 - $__internal_0_$__cuda_sm20_div_rn_f64_full)
$__internal_0_$__cuda_sm20_div_rn_f64_full:
[C---:B------:R-:W-:Y:S01]  /*0a40*/  FSETP.GEU.AND P0, PT, |R7|.reuse, 1.469367938527859385e-39, PT ;  /* 0x001000000700780b */ /* 0x040fe20003f0e200 */
[----:B------:R-:W-:Y:S01]  /*0a50*/  IMAD.MOV.U32 R22, RZ, RZ, 0x1 ;  /* 0x00000001ff167424 */ /* 0x000fe200078e00ff */
[----:B------:R-:W-:Y:S01]  /*0a60*/  LOP3.LUT R8, R7, 0x800fffff, RZ, 0xc0, !PT ;  /* 0x800fffff07087812 */ /* 0x000fe200078ec0ff */
[----:B------:R-:W-:Y:S01]  /*0a70*/  BSSY.RECONVERGENT B3, `(.L_x_14) ;  /* 0x0000054000037945 */ /* 0x000fe20003800200 */
[C---:B------:R-:W-:Y:S02]  /*0a80*/  FSETP.GEU.AND P2, PT, |R5|.reuse, 1.469367938527859385e-39, PT ;  /* 0x001000000500780b */ /* 0x040fe40003f4e200 */
[----:B------:R-:W-:Y:S01]  /*0a90*/  LOP3.LUT R9, R8, 0x3ff00000, RZ, 0xfc, !PT ;  /* 0x3ff0000008097812 */ /* 0x000fe200078efcff */
[----:B------:R-:W-:Y:S01]  /*0aa0*/  IMAD.MOV.U32 R8, RZ, RZ, R6 ;  /* 0x000000ffff087224 */ /* 0x000fe200078e0006 */
[----:B------:R-:W-:Y:S02]  /*0ab0*/  LOP3.LUT R3, R5, 0x7ff00000, RZ, 0xc0, !PT ;  /* 0x7ff0000005037812 */ /* 0x000fe400078ec0ff */
[----:B------:R-:W-:-:S02]  /*0ac0*/  MOV R26, 0x1ca00000 ;  /* 0x1ca00000001a7802 */ /* 0x000fc40000000f00 */
[----:B------:R-:W-:Y:S01]  /*0ad0*/  LOP3.LUT R28, R7, 0x7ff00000, RZ, 0xc0, !PT ;  /* 0x7ff00000071c7812 */ /* 0x000fe200078ec0ff */
[----:B------:R-:W-:-:S03]  /*0ae0*/  @!P0 DMUL R8, R6, 8.98846567431157953865e+307 ;  /* 0x7fe0000006088828 */ /* 0x000fc60000000000 */
[----:B------:R-:W-:Y:S02]  /*0af0*/  ISETP.GE.U32.AND P1, PT, R3, R28, PT ;  /* 0x0000001c0300720c */ /* 0x000fe40003f26070 */
[----:B------:R-:W-:Y:S01]  /*0b00*/  @!P2 LOP3.LUT R20, R7, 0x7ff00000, RZ, 0xc0, !PT ;  /* 0x7ff000000714a812 */ /* 0x000fe200078ec0ff */
[----:B------:R-:W0:Y:S03]  /*0b10*/  MUFU.RCP64H R23, R9 ;  /* 0x0000000900177308 */ /* 0x000e260000001800 */
[----:B------:R-:W-:Y:S02]  /*0b20*/  @!P2 ISETP.GE.U32.AND P3, PT, R3, R20, PT ;  /* 0x000000140300a20c */ /* 0x000fe40003f66070 */
[----:B------:R-:W-:Y:S02]  /*0b30*/  @!P0 LOP3.LUT R28, R9, 0x7ff00000, RZ, 0xc0, !PT ;  /* 0x7ff00000091c8812 */ /* 0x000fe400078ec0ff */
[----:B------:R-:W-:-:S04]  /*0b40*/  @!P2 SEL R21, R26, 0x63400000, !P3 ;  /* 0x634000001a15a807 */ /* 0x000fc80005800000 */
[----:B------:R-:W-:-:S04]  /*0b50*/  @!P2 LOP3.LUT R24, R21, 0x80000000, R5, 0xf8, !PT ;  /* 0x800000001518a812 */ /* 0x000fc800078ef805 */
[----:B------:R-:W-:Y:S01]  /*0b60*/  @!P2 LOP3.LUT R25, R24, 0x100000, RZ, 0xfc, !PT ;  /* 0x001000001819a812 */ /* 0x000fe200078efcff */
[----:B------:R-:W-:Y:S01]  /*0b70*/  @!P2 IMAD.MOV.U32 R24, RZ, RZ, RZ ;  /* 0x000000ffff18a224 */ /* 0x000fe200078e00ff */
[----:B0-----:R-:W-:-:S08]  /*0b80*/  DFMA R18, R22, -R8, 1 ;  /* 0x3ff000001612742b */ /* 0x001fd00000000808 */
[----:B------:R-:W-:-:S08]  /*0b90*/  DFMA R18, R18, R18, R18 ;  /* 0x000000121212722b */ /* 0x000fd00000000012 */
[----:B------:R-:W-:Y:S01]  /*0ba0*/  DFMA R22, R22, R18, R22 ;  /* 0x000000121616722b */ /* 0x000fe20000000016 */
[----:B------:R-:W-:Y:S01]  /*0bb0*/  SEL R19, R26, 0x63400000, !P1 ;  /* 0x634000001a137807 */ /* 0x000fe20004800000 */
[----:B------:R-:W-:-:S03]  /*0bc0*/  IMAD.MOV.U32 R18, RZ, RZ, R4 ;  /* 0x000000ffff127224 */ /* 0x000fc600078e0004 */
[----:B------:R-:W-:-:S03]  /*0bd0*/  LOP3.LUT R19, R19, 0x800fffff, R5, 0xf8, !PT ;  /* 0x800fffff13137812 */ /* 0x000fc600078ef805 */
[----:B------:R-:W-:-:S03]  /*0be0*/  DFMA R20, R22, -R8, 1 ;  /* 0x3ff000001614742b */ /* 0x000fc60000000808 */
[----:B------:R-:W-:-:S05]  /*0bf0*/  @!P2 DFMA R18, R18, 2, -R24 ;  /* 0x400000001212a82b */ /* 0x000fca0000000818 */
[----:B------:R-:W-:-:S08]  /*0c00*/  DFMA R20, R22, R20, R22 ;  /* 0x000000141614722b */ /* 0x000fd00000000016 */
[----:B------:R-:W-:-:S08]  /*0c10*/  DMUL R22, R20, R18 ;  /* 0x0000001214167228 */ /* 0x000fd00000000000 */
[----:B------:R-:W-:-:S08]  /*0c20*/  DFMA R24, R22, -R8, R18 ;  /* 0x800000081618722b */ /* 0x000fd00000000012 */
[----:B------:R-:W-:Y:S01]  /*0c30*/  DFMA R24, R20, R24, R22 ;  /* 0x000000181418722b */ /* 0x000fe20000000016 */
[----:B------:R-:W-:Y:S01]  /*0c40*/  IMAD.MOV.U32 R23, RZ, RZ, R3 ;  /* 0x000000ffff177224 */ /* 0x000fe200078e0003 */
[----:B------:R-:W-:-:S05]  /*0c50*/  @!P2 LOP3.LUT R23, R19, 0x7ff00000, RZ, 0xc0, !PT ;  /* 0x7ff000001317a812 */ /* 0x000fca00078ec0ff */
[----:B------:R-:W-:-:S05]  /*0c60*/  VIADD R20, R23, 0xffffffff ;  /* 0xffffffff17147836 */ /* 0x000fca0000000000 */
[----:B------:R-:W-:Y:S01]  /*0c70*/  ISETP.GT.U32.AND P0, PT, R20, 0x7feffffe, PT ;  /* 0x7feffffe1400780c */ /* 0x000fe20003f04070 */
[----:B------:R-:W-:-:S05]  /*0c80*/  VIADD R20, R28, 0xffffffff ;  /* 0xffffffff1c147836 */ /* 0x000fca0000000000 */
[----:B------:R-:W-:-:S13]  /*0c90*/  ISETP.GT.U32.OR P0, PT, R20, 0x7feffffe, P0 ;  /* 0x7feffffe1400780c */ /* 0x000fda0000704470 */
[----:B------:R-:W-:Y:S05]  /*0ca0*/  @P0 BRA `(.L_x_15) ;  /* 0x00000000006c0947 */ /* 0x000fea0003800000 */
[----:B------:R-:W-:-:S04]  /*0cb0*/  LOP3.LUT R20, R7, 0x7ff00000, RZ, 0xc0, !PT ;  /* 0x7ff0000007147812 */ /* 0x000fc800078ec0ff */
[CC--:B------:R-:W-:Y:S02]  /*0cc0*/  VIADDMNMX R4, R3.reuse, -R20.reuse, 0xb9600000, !PT ;  /* 0xb960000003047446 */ /* 0x0c0fe40007800914 */
[----:B------:R-:W-:Y:S02]  /*0cd0*/  ISETP.GE.U32.AND P0, PT, R3, R20, PT ;  /* 0x000000140300720c */ /* 0x000fe40003f06070 */
[----:B------:R-:W-:Y:S01]  /*0ce0*/  VIMNMX R3, PT, PT, R4, 0x46a00000, PT ;  /* 0x46a0000004037848 */ /* 0x000fe20003fe0100 */
[----:B------:R-:W-:Y:S01]  /*0cf0*/  IMAD.MOV.U32 R4, RZ, RZ, RZ ;  /* 0x000000ffff047224 */ /* 0x000fe200078e00ff */
[----:B------:R-:W-:-:S05]  /*0d00*/  SEL R26, R26, 0x63400000, !P0 ;  /* 0x634000001a1a7807 */ /* 0x000fca0004000000 */
[----:B------:R-:W-:-:S04]  /*0d10*/  IMAD.IADD R3, R3, 0x1, -R26 ;  /* 0x0000000103037824 */ /* 0x000fc800078e0a1a */
[----:B------:R-:W-:-:S06]  /*0d20*/  VIADD R5, R3, 0x7fe00000 ;  /* 0x7fe0000003057836 */ /* 0x000fcc0000000000 */
[----:B------:R-:W-:-:S10]  /*0d30*/  DMUL R20, R24, R4 ;  /* 0x0000000418147228 */ /* 0x000fd40000000000 */
[----:B------:R-:W-:-:S13]  /*0d40*/  FSETP.GTU.AND P0, PT, |R21|, 1.469367938527859385e-39, PT ;  /* 0x001000001500780b */ /* 0x000fda0003f0c200 */
[----:B------:R-:W-:Y:S05]  /*0d50*/  @P0 BRA `(.L_x_16) ;  /* 0x0000000000940947 */ /* 0x000fea0003800000 */
[----:B------:R-:W-:Y:S01]  /*0d60*/  DFMA R8, R24, -R8, R18 ;  /* 0x800000081808722b */ /* 0x000fe20000000012 */
[----:B------:R-:W-:-:S09]  /*0d70*/  IMAD.MOV.U32 R4, RZ, RZ, RZ ;  /* 0x000000ffff047224 */ /* 0x000fd200078e00ff */
[C---:B------:R-:W-:Y:S02]  /*0d80*/  FSETP.NEU.AND P0, PT, R9.reuse, RZ, PT ;  /* 0x000000ff0900720b */ /* 0x040fe40003f0d000 */
[----:B------:R-:W-:-:S04]  /*0d90*/  LOP3.LUT R19, R9, 0x80000000, R7, 0x48, !PT ;  /* 0x8000000009137812 */ /* 0x000fc800078e4807 */
[----:B------:R-:W-:-:S07]  /*0da0*/  LOP3.LUT R5, R19, R5, RZ, 0xfc, !PT ;  /* 0x0000000513057212 */ /* 0x000fce00078efcff */
[----:B------:R-:W-:Y:S05]  /*0db0*/  @!P0 BRA `(.L_x_16) ;  /* 0x00000000007c8947 */ /* 0x000fea0003800000 */
[----:B------:R-:W-:Y:S01]  /*0dc0*/  IMAD.MOV R7, RZ, RZ, -R3 ;  /* 0x000000ffff077224 */ /* 0x000fe200078e0a03 */
[----:B------:R-:W-:Y:S01]  /*0dd0*/  MOV R6, RZ ;  /* 0x000000ff00067202 */ /* 0x000fe20000000f00 */
[----:B------:R-:W-:Y:S01]  /*0de0*/  DMUL.RP R4, R24, R4 ;  /* 0x0000000418047228 */ /* 0x000fe20000008000 */
[----:B------:R-:W-:-:S04]  /*0df0*/  IADD3 R3, PT, PT, -R3, -0x43300000, RZ ;  /* 0xbcd0000003037810 */ /* 0x000fc80007ffe1ff */
[----:B------:R-:W-:-:S05]  /*0e00*/  DFMA R6, R20, -R6, R24 ;  /* 0x800000061406722b */ /* 0x000fca0000000018 */
[----:B------:R-:W-:-:S05]  /*0e10*/  LOP3.LUT R19, R5, R19, RZ, 0x3c, !PT ;  /* 0x0000001305137212 */ /* 0x000fca00078e3cff */
[----:B------:R-:W-:-:S04]  /*0e20*/  FSETP.NEU.AND P0, PT, |R7|, R3, PT ;  /* 0x000000030700720b */ /* 0x000fc80003f0d200 */
[----:B------:R-:W-:Y:S02]  /*0e30*/  FSEL R20, R4, R20, !P0 ;  /* 0x0000001404147208 */ /* 0x000fe40004000000 */
[----:B------:R-:W-:Y:S01]  /*0e40*/  FSEL R21, R19, R21, !P0 ;  /* 0x0000001513157208 */ /* 0x000fe20004000000 */
[----:B------:R-:W-:Y:S06]  /*0e50*/  BRA `(.L_x_16) ;  /* 0x0000000000547947 */ /* 0x000fec0003800000 */
.L_x_15:
[----:B------:R-:W-:-:S14]  /*0e60*/  DSETP.NAN.AND P0, PT, R4, R4, PT ;  /* 0x000000040400722a */ /* 0x000fdc0003f08000 */
[----:B------:R-:W-:Y:S05]  /*0e70*/  @P0 BRA `(.L_x_17) ;  /* 0x0000000000440947 */ /* 0x000fea0003800000 */
[----:B------:R-:W-:-:S14]  /*0e80*/  DSETP.NAN.AND P0, PT, R6, R6, PT ;  /* 0x000000060600722a */ /* 0x000fdc0003f08000 */
[----:B------:R-:W-:Y:S05]  /*0e90*/  @P0 BRA `(.L_x_18) ;  /* 0x0000000000300947 */ /* 0x000fea0003800000 */
[----:B------:R-:W-:Y:S01]  /*0ea0*/  ISETP.NE.AND P0, PT, R23, R28, PT ;  /* 0x0000001c1700720c */ /* 0x000fe20003f05270 */
[----:B------:R-:W-:Y:S02]  /*0eb0*/  IMAD.MOV.U32 R20, RZ, RZ, 0x0 ;  /* 0x00000000ff147424 */ /* 0x000fe400078e00ff */
[----:B------:R-:W-:-:S10]  /*0ec0*/  IMAD.MOV.U32 R21, RZ, RZ, -0x80000 ;  /* 0xfff80000ff157424 */ /* 0x000fd400078e00ff */
[----:B------:R-:W-:Y:S05]  /*0ed0*/  @!P0 BRA `(.L_x_16) ;  /* 0x0000000000348947 */ /* 0x000fea0003800000 */
[----:B------:R-:W-:Y:S02]  /*0ee0*/  ISETP.NE.AND P0, PT, R23, 0x7ff00000, PT ;  /* 0x7ff000001700780c */ /* 0x000fe40003f05270 */
[----:B------:R-:W-:Y:S02]  /*0ef0*/  LOP3.LUT R21, R5, 0x80000000, R7, 0x48, !PT ;  /* 0x8000000005157812 */ /* 0x000fe400078e4807 */
[----:B------:R-:W-:-:S13]  /*0f00*/  ISETP.EQ.OR P0, PT, R28, RZ, !P0 ;  /* 0x000000ff1c00720c */ /* 0x000fda0004702670 */
[----:B------:R-:W-:Y:S01]  /*0f10*/  @P0 LOP3.LUT R3, R21, 0x7ff00000, RZ, 0xfc, !PT ;  /* 0x7ff0000015030812 */ /* 0x000fe200078efcff */
[----:B------:R-:W-:Y:S02]  /*0f20*/  @!P0 IMAD.MOV.U32 R20, RZ, RZ, RZ ;  /* 0x000000ffff148224 */ /* 0x000fe400078e00ff */
[----:B------:R-:W-:Y:S02]  /*0f30*/  @P0 IMAD.MOV.U32 R20, RZ, RZ, RZ ;  /* 0x000000ffff140224 */ /* 0x000fe400078e00ff */
[----:B------:R-:W-:Y:S01]  /*0f40*/  @P0 IMAD.MOV.U32 R21, RZ, RZ, R3 ;  /* 0x000000ffff150224 */ /* 0x000fe200078e0003 */
[----:B------:R-:W-:Y:S06]  /*0f50*/  BRA `(.L_x_16) ;  /* 0x0000000000147947 */ /* 0x000fec0003800000 */
.L_x_18:
[----:B------:R-:W-:Y:S01]  /*0f60*/  LOP3.LUT R21, R7, 0x80000, RZ, 0xfc, !PT ;  /* 0x0008000007157812 */ /* 0x000fe200078efcff */
[----:B------:R-:W-:Y:S01]  /*0f70*/  IMAD.MOV.U32 R20, RZ, RZ, R6 ;  /* 0x000000ffff147224 */ /* 0x000fe200078e0006 */
[----:B------:R-:W-:Y:S06]  /*0f80*/  BRA `(.L_x_16) ;  /* 0x0000000000087947 */ /* 0x000fec0003800000 */
.L_x_17:
[----:B------:R-:W-:Y:S01]  /*0f90*/  LOP3.LUT R21, R5, 0x80000, RZ, 0xfc, !PT ;  /* 0x0008000005157812 */ /* 0x000fe200078efcff */
[----:B------:R-:W-:-:S07]  /*0fa0*/  IMAD.MOV.U32 R20, RZ, RZ, R4 ;  /* 0x000000ffff147224 */ /* 0x000fce00078e0004 */
.L_x_16:
[----:B------:R-:W-:Y:S05]  /*0fb0*/  BSYNC.RECONVERGENT B3 ;  /* 0x0000000000037941 */ /* 0x000fea0003800200 */
.L_x_14:
[----:B------:R-:W-:Y:S02]  /*0fc0*/  IMAD.MOV.U32 R4, RZ, RZ, R0 ;  /* 0x000000ffff047224 */ /* 0x000fe400078e0000 */
[----:B------:R-:W-:-:S04]  /*0fd0*/  IMAD.MOV.U32 R5, RZ, RZ, 0x0 ;  /* 0x00000000ff057424 */ /* 0x000fc800078e00ff */
[----:B------:R-:W-:Y:S05]  /*0fe0*/  RET.REL.NODEC R4 `(_Z42updateVelocitiesAndCalculatePressureKernelPdS_S_dddi) ;  /* 0xfffffff004047950 */ /* 0x000fea0003c3ffff */
.L_x_19:
[----:B------:R-:W-:-:S00]  /*0ff0*/  BRA `(.L_x_19) ;  /* 0xfffffffc00fc7947 */ /* 0x000fc0000383ffff */
[----:B------:R-:W-:-:S00]  /*1000*/  NOP ;  /* 0x0000000000007918 */ /* 0x000fc00000000000 */
[----:B------:R-:W-:-:S00]  /*1010*/  NOP ;  /* 0x0000000000007918 */ /* 0x000fc00000000000 */
[----:B------:R-:W-:-:S00]  /*1020*/  NOP ;  /* 0x0000000000007918 */ /* 0x000fc00000000000 */
[----:B------:R-:W-:-:S00]  /*1030*/  NOP ;  /* 0x0000000000007918 */ /* 0x000fc00000000000 */
[----:B------:R-:W-:-:S00]  /*1040*/  NOP ;  /* 0x0000000000007918 */ /* 0x000fc00000000000 */
[----:B------:R-:W-:-:S00]  /*1050*/  NOP ;  /* 0x0000000000007918 */ /* 0x000fc00000000000 */
[----:B------:R-:W-:-:S00]  /*1060*/  NOP ;  /* 0x0000000000007918 */ /* 0x000fc00000000000 */
[----:B------:R-:W-:-:S00]  /*1070*/  NOP ;  /* 0x0000000000007918 */ /* 0x000fc00000000000 */
.L_x_113:


//--------------------- .text._Z21updatePositionsKernelPdS_S_ddi --------------------------
	.section	.text._Z21updatePositionsKernelPdS_S_ddi,"ax",@progbits
	.align	128
        .global         _Z21updatePositionsKernelPdS_S_ddi
        .type           _Z21updatePositionsKernelPdS_S_ddi,@function
        .size           _Z21updatePositionsKernelPdS_S_ddi,(.L_x_122 - _Z21updatePositionsKernelPdS_S_ddi)
        .other          _Z21updatePositionsKernelPdS_S_ddi,@"STO_CUDA_ENTRY STV_DEFAULT"
_Z21updatePositionsKernelPdS_S_ddi:
.text._Z21updatePositionsKernelPdS_S_ddi:
[----:B------:R-:W-:Y:S01]  /*0000*/  LDC R1, c[0x0][0x37c] ;  /* 0x0000df00ff017b82 */ /* 0x000fe20000000800 */
[----:B------:R-:W0:Y:S07]  /*0010*/  S2R R3, SR_TID.X ;  /* 0x0000000000037919 */ /* 0x000e2e0000002100 */
[----:B------:R-:W0:Y:S01]  /*0020*/  S2UR UR4, SR_CTAID.X ;  /* 0x00000000000479c3 */ /* 0x000e220000002500 */
[----:B------:R-:W1:Y:S07]  /*0030*/  LDCU UR5, c[0x0][0x3a8] ;  /* 0x00007500ff0577ac */ /* 0x000e6e0008000800 */
[----:B------:R-:W0:Y:S02]  /*0040*/  LDC R0, c[0x0][0x360] ;  /* 0x0000d800ff007b82 */ /* 0x000e240000000800 */
[----:B0-----:R-:W-:-:S05]  /*0050*/  IMAD R0, R0, UR4, R3 ;  /* 0x0000000400007c24 */ /* 0x001fca000f8e0203 */
[----:B-1----:R-:W-:-:S13]  /*0060*/  ISETP.GE.AND P0, PT, R0, UR5, PT ;  /* 0x0000000500007c0c */ /* 0x002fda000bf06270 */
[----:B------:R-:W-:Y:S05]  /*0070*/  @P0 EXIT ;  /* 0x000000000000094d */ /* 0x000fea0003800000 */
[----:B------:R-:W0:Y:S01]  /*0080*/  LDC.64 R6, c[0x0][0x390] ;  /* 0x0000e400ff067b82 */ /* 0x000e220000000a00 */
[----:B------:R-:W1:Y:S01]  /*0090*/  LDCU.64 UR4, c[0x0][0x358] ;  /* 0x00006b00ff0477ac */ /* 0x000e620008000a00 */
[----:B------:R-:W-:Y:S01]  /*00a0*/  LEA R13, R0, R0, 0x1 ;  /* 0x00000000000d7211 */ /* 0x000fe200078e08ff */
[----:B------:R-:W2:Y:S05]  /*00b0*/  LDCU.64 UR6, c[0x0][0x3a0] ;  /* 0x00007400ff0677ac */ /* 0x000eaa0008000a00 */
[----:B------:R-:W3:Y:S08]  /*00c0*/  LDC.64 R2, c[0x0][0x388] ;  /* 0x0000e200ff027b82 */ /* 0x000ef00000000a00 */
[----:B------:R-:W4:Y:S01]  /*00d0*/  LDC.64 R4, c[0x0][0x380] ;  /* 0x0000e000ff047b82 */ /* 0x000f220000000a00 */
[----:B0-----:R-:W-:-:S05]  /*00e0*/  IMAD.WIDE R6, R13, 0x8, R6 ;  /* 0x000000080d067825 */ /* 0x001fca00078e0206 */
[----:B-1----:R-:W5:Y:S01]  /*00f0*/  LDG.E.64 R8, desc[UR4][R6.64] ;  /* 0x0000000406087981 */ /* 0x002f62000c1e1b00 */
[----:B---3--:R-:W-:-:S05]  /*0100*/  IMAD.WIDE R2, R13, 0x8, R2 ;  /* 0x000000080d027825 */ /* 0x008fca00078e0202 */
[----:B------:R-:W3:Y:S01]  /*0110*/  LDG.E.64 R10, desc[UR4][R2.64] ;  /* 0x00000004020a7981 */ /* 0x000ee2000c1e1b00 */
[----:B----4-:R-:W-:-:S05]  /*0120*/  IMAD.WIDE R4, R13, 0x8, R4 ;  /* 0x000000080d047825 */ /* 0x010fca00078e0204 */
[----:B------:R-:W4:Y:S01]  /*0130*/  LDG.E.64 R14, desc[UR4][R4.64] ;  /* 0x00000004040e7981 */ /* 0x000f22000c1e1b00 */
[----:B-----5:R-:W-:-:S08]  /*0140*/  DMUL R8, R8, 0.5 ;  /* 0x3fe0000008087828 */ /* 0x020fd00000000000 */
[----:B--2---:R-:W-:Y:S02]  /*0150*/  DMUL R12, R8, UR6 ;  /* 0x00000006080c7c28 */ /* 0x004fe40008000000 */
[----:B------:R-:W0:Y:S06]  /*0160*/  LDC.64 R8, c[0x0][0x398] ;  /* 0x0000e600ff087b82 */ /* 0x000e2c0000000a00 */
[----:B------:R-:W-:-:S08]  /*0170*/  DMUL R12, R12, UR6 ;  /* 0x000000060c0c7c28 */ /* 0x000fd00008000000 */
[----:B---3--:R-:W-:-:S08]  /*0180*/  DFMA R10, R10, UR6, R12 ;  /* 0x000000060a0a7c2b */ /* 0x008fd0000800000c */
[----:B----4-:R-:W-:-:S07]  /*0190*/  DADD R10, R10, R14 ;  /* 0x000000000a0a7229 */ /* 0x010fce000000000e */
[----:B------:R1:W-:Y:S01]  /*01a0*/  STG.E.64 desc[UR4][R4.64], R10 ;  /* 0x0000000a04007986 */ /* 0x0003e2000c101b04 */
[----:B0-----:R-:W-:-:S06]  /*01b0*/  DSETP.GE.AND P0, PT, R10, R8, PT ;  /* 0x000000080a00722a */ /* 0x001fcc0003f06000 */
[----:B------:R-:W-:-:S14]  /*01c0*/  DSETP.GEU.AND P0, PT, R10, RZ, !P0 ;  /* 0x000000ff0a00722a */ /* 0x000fdc000470e000 */
[----:B------:R-:W2:Y:S02]  /*01d0*/  @!P0 LDG.E.64 R12, desc[UR4][R2.64] ;  /* 0x00000004020c8981 */ /* 0x000ea4000c1e1b00 */
[----:B--2---:R-:W-:Y:S02]  /*01e0*/  @!P0 DADD R18, -RZ, -R12 ;  /* 0x00000000ff128229 */ /* 0x004fe4000000090c */
[----:B------:R-:W2:Y:S05]  /*01f0*/  LDG.E.64 R12, desc[UR4][R2.64+0x8] ;  /* 0x00000804020c7981 */ /* 0x000eaa000c1e1b00 */
[----:B------:R0:W-:Y:S04]  /*0200*/  @!P0 STG.E.64 desc[UR4][R2.64], R18 ;  /* 0x0000001202008986 */ /* 0x0001e8000c101b04 */
[----:B------:R-:W3:Y:S04]  /*0210*/  LDG.E.64 R14, desc[UR4][R6.64+0x8] ;  /* 0x00000804060e7981 */ /* 0x000ee8000c1e1b00 */
[----:B------:R-:W4:Y:S01]  /*0220*/  LDG.E.64 R16, desc[UR4][R4.64+0x8] ;  /* 0x0000080404107981 */ /* 0x000f22000c1e1b00 */
[----:B---3--:R-:W-:-:S08]  /*0230*/  DMUL R14, R14, 0.5 ;  /* 0x3fe000000e0e7828 */ /* 0x008fd00000000000 */
[----:B------:R-:W-:-:S08]  /*0240*/  DMUL R14, R14, UR6 ;  /* 0x000000060e0e7c28 */ /* 0x000fd00008000000 */
[----:B------:R-:W-:-:S08]  /*0250*/  DMUL R14, R14, UR6 ;  /* 0x000000060e0e7c28 */ /* 0x000fd00008000000 */
[----:B--2---:R-:W-:-:S08]  /*0260*/  DFMA R12, R12, UR6, R14 ;  /* 0x000000060c0c7c2b */ /* 0x004fd0000800000e */
[----:B----4-:R-:W-:-:S08]  /*0270*/  DADD R12, R12, R16 ;  /* 0x000000000c0c7229 */ /* 0x010fd00000000010 */
[----:B------:R-:W-:-:S06]  /*0280*/  DSETP.GE.AND P0, PT, R12, R8, PT ;  /* 0x000000080c00722a */ /* 0x000fcc0003f06000 */
[----:B------:R-:W-:Y:S01]  /*0290*/  DSETP.GEU.AND P0, PT, R12, RZ, !P0 ;  /* 0x000000ff0c00722a */ /* 0x000fe2000470e000 */
[----:B------:R2:W-:-:S13]  /*02a0*/  STG.E.64 desc[UR4][R4.64+0x8], R12 ;  /* 0x0000080c04007986 */ /* 0x0005da000c101b04 */
[----:B-1----:R-:W0:Y:S02]  /*02b0*/  @!P0 LDG.E.64 R10, desc[UR4][R2.64+0x8] ;  /* 0x00000804020a8981 */ /* 0x002e24000c1e1b00 */
[----:B0-----:R-:W-:Y:S02]  /*02c0*/  @!P0 DADD R18, -RZ, -R10 ;  /* 0x00000000ff128229 */ /* 0x001fe4000000090a */
[----:B------:R-:W3:Y:S05]  /*02d0*/  LDG.E.64 R10, desc[UR4][R2.64+0x10] ;  /* 0x00001004020a7981 */ /* 0x000eea000c1e1b00 */
[----:B------:R2:W-:Y:S04]  /*02e0*/  @!P0 STG.E.64 desc[UR4][R2.64+0x8], R18 ;  /* 0x0000081202008986 */ /* 0x0005e8000c101b04 */
[----:B------:R-:W4:Y:S04]  /*02f0*/  LDG.E.64 R6, desc[UR4][R6.64+0x10] ;  /* 0x0000100406067981 */ /* 0x000f28000c1e1b00 */
[----:B------:R-:W5:Y:S01]  /*0300*/  LDG.E.64 R16, desc[UR4][R4.64+0x10] ;  /* 0x0000100404107981 */ /* 0x000f62000c1e1b00 */
[----:B----4-:R-:W-:-:S08]  /*0310*/  DMUL R14, R6, 0.5 ;  /* 0x3fe00000060e7828 */ /* 0x010fd00000000000 */
[----:B------:R-:W-:-:S08]  /*0320*/  DMUL R14, R14, UR6 ;  /* 0x000000060e0e7c28 */ /* 0x000fd00008000000 */
[----:B------:R-:W-:-:S08]  /*0330*/  DMUL R14, R14, UR6 ;  /* 0x000000060e0e7c28 */ /* 0x000fd00008000000 */
[----:B---3--:R-:W-:-:S08]  /*0340*/  DFMA R10, R10, UR6, R14 ;  /* 0x000000060a0a7c2b */ /* 0x008fd0000800000e */
[----:B-----5:R-:W-:-:S08]  /*0350*/  DADD R10, R10, R16 ;  /* 0x000000000a0a7229 */ /* 0x020fd00000000010 */
[C---:B------:R-:W-:Y:S02]  /*0360*/  DSETP.GE.AND P0, PT, R10.reuse, R8, PT ;  /* 0x000000080a00722a */ /* 0x040fe40003f06000 */
[----:B------:R-:W-:Y:S01]  /*0370*/  DSETP.GEU.AND P1, PT, R10, RZ, PT ;  /* 0x000000ff0a00722a */ /* 0x000fe20003f2e000 */
[----:B------:R2:W-:-:S13]  /*0380*/  STG.E.64 desc[UR4][R4.64+0x10], R10 ;  /* 0x0000100a04007986 */ /* 0x0005da000c101b04 */
[----:B------:R-:W-:Y:S05]  /*0390*/  @!P0 EXIT P1 ;  /* 0x000000000000894d */ /* 0x000fea0000800000 */
[----:B--2---:R-:W2:Y:S02]  /*03a0*/  LDG.E.64 R4, desc[UR4][R2.64+0x10] ;  /* 0x0000100402047981 */ /* 0x004ea4000c1e1b00 */
[----:B--2---:R-:W-:-:S07]  /*03b0*/  DADD R4, -RZ, -R4 ;  /* 0x00000000ff047229 */ /* 0x004fce0000000904 */
[----:B------:R-:W-:Y:S01]  /*03c0*/  STG.E.64 desc[UR4][R2.64+0x10], R4 ;  /* 0x0000100402007986 */ /* 0x000fe2000c101b04 */
[----:B------:R-:W-:Y:S05]  /*03d0*/  EXIT ;  /* 0x000000000000794d */ /* 0x000fea0003800000 */
.L_x_20:
        /* <DEDUP_REMOVED lines=10> */
.L_x_122:


//--------------------- .text._Z26computeAccelerationsKernelPdS_ddi --------------------------
	.section	.text._Z26computeAccelerationsKernelPdS_ddi,"ax",@progbits
	.align	128
        .global         _Z26computeAccelerationsKernelPdS_ddi
        .type           _Z26computeAccelerationsKernelPdS_ddi,@function
        .size           _Z26computeAccelerationsKernelPdS_ddi,(.L_x_115 - _Z26computeAccelerationsKernelPdS_ddi)
        .other          _Z26computeAccelerationsKernelPdS_ddi,@"STO_CUDA_ENTRY STV_DEFAULT"
_Z26computeAccelerationsKernelPdS_ddi:
.text._Z26computeAccelerationsKernelPdS_ddi:
        /* <DEDUP_REMOVED lines=10> */
[----:B------:R-:W-:Y:S01]  /*00a0*/  ISETP.LT.AND P0, PT, RZ, UR5, PT ;  /* 0x00000005ff007c0c */ /* 0x000fe2000bf01270 */
[----:B------:R-:W-:-:S04]  /*00b0*/  IMAD R7, R0, 0x3, RZ ;  /* 0x0000000300077824 */ /* 0x000fc800078e02ff */
[----:B0-----:R-:W-:-:S05]  /*00c0*/  IMAD.WIDE R28, R7, 0x8, R28 ;  /* 0x00000008071c7825 */ /* 0x001fca00078e021c */
[----:B-1----:R0:W-:Y:S04]  /*00d0*/  STG.E.64 desc[UR6][R28.64], RZ ;  /* 0x000000ff1c007986 */ /* 0x0021e8000c101b06 */
[----:B------:R0:W-:Y:S04]  /*00e0*/  STG.E.64 desc[UR6][R28.64+0x8], RZ ;  /* 0x000008ff1c007986 */ /* 0x0001e8000c101b06 */
[----:B------:R0:W-:Y:S01]  /*00f0*/  STG.E.64 desc[UR6][R28.64+0x10], RZ ;  /* 0x000010ff1c007986 */ /* 0x0001e2000c101b06 */
[----:B------:R-:W-:Y:S05]  /*0100*/  @!P0 EXIT ;  /* 0x000000000000894d */ /* 0x000fea0003800000 */
[----:B------:R-:W1:Y:S01]  /*0110*/  LDC.64 R4, c[0x0][0x390] ;  /* 0x0000e400ff047b82 */ /* 0x000e620000000a00 */
[----:B------:R-:W-:Y:S02]  /*0120*/  CS2R R24, SRZ ;  /* 0x0000000000187805 */ /* 0x000fe4000001ff00 */
[----:B------:R-:W-:Y:S02]  /*0130*/  CS2R R22, SRZ ;  /* 0x0000000000167805 */ /* 0x000fe4000001ff00 */
[----:B------:R-:W-:Y:S01]  /*0140*/  CS2R R20, SRZ ;  /* 0x0000000000147805 */ /* 0x000fe2000001ff00 */
[----:B------:R-:W2:Y:S02]  /*0150*/  LDCU.64 UR12, c[0x0][0x390] ;  /* 0x00007200ff0c77ac */ /* 0x000ea40008000a00 */
[----:B------:R-:W3:Y:S01]  /*0160*/  LDC.64 R26, c[0x0][0x380] ;  /* 0x0000e000ff1a7b82 */ /* 0x000ee20000000a00 */
[----:B------:R-:W-:Y:S01]  /*0170*/  UIADD3 UR4, UPT, UPT, -UR5, URZ, URZ ;  /* 0x000000ff05047290 */ /* 0x000fe2000fffe1ff */
[----:B-1----:R-:W-:-:S02]  /*0180*/  DADD R2, R4, 12 ;  /* 0x4028000004027429 */ /* 0x002fc40000000000 */
[----:B------:R-:W-:Y:S01]  /*0190*/  DADD R4, R4, 6 ;  /* 0x4018000004047429 */ /* 0x000fe20000000000 */
[----:B---3--:R-:W-:-:S07]  /*01a0*/  IMAD.WIDE R26, R7, 0x8, R26 ;  /* 0x00000008071a7825 */ /* 0x008fce00078e021a */
[----:B------:R-:W-:Y:S02]  /*01b0*/  LOP3.LUT R2, R3, 0x7ff00000, RZ, 0xc0, !PT ;  /* 0x7ff0000003027812 */ /* 0x000fe400078ec0ff */
[----:B------:R-:W-:Y:S01]  /*01c0*/  LOP3.LUT R3, R5, 0x7ff00000, RZ, 0xc0, !PT ;  /* 0x7ff0000005037812 */ /* 0x000fe200078ec0ff */
[----:B------:R-:W-:Y:S02]  /*01d0*/  IMAD.MOV R4, RZ, RZ, -R0 ;  /* 0x000000ffff047224 */ /* 0x000fe400078e0a00 */
[----:B--2---:R-:W-:-:S07]  /*01e0*/  IMAD.MOV.U32 R5, RZ, RZ, RZ ;  /* 0x000000ffff057224 */ /* 0x004fce00078e00ff */
.L_x_35:
[----:B------:R-:W-:Y:S01]  /*01f0*/  ISETP.NE.AND P0, PT, R4, RZ, PT ;  /* 0x000000ff0400720c */ /* 0x000fe20003f05270 */
[----:B------:R-:W-:Y:S01]  /*0200*/  UIADD3 UR4, UPT, UPT, UR4, 0x1, URZ ;  /* 0x0000000104047890 */ /* 0x000fe2000fffe0ff */
[----:B------:R-:W-:Y:S03]  /*0210*/  BSSY.RECONVERGENT B0, `(.L_x_21) ;  /* 0x00000a5000007945 */ /* 0x000fe60003800200 */
[----:B------:R-:W-:-:S08]  /*0220*/  UISETP.NE.AND UP0, UPT, UR4, URZ, UPT ;  /* 0x000000ff0400728c */ /* 0x000fd0000bf05270 */
[----:B-1----:R-:W-:Y:S05]  /*0230*/  @!P0 BRA `(.L_x_22) ;  /* 0x0000000800888947 */ /* 0x002fea0003800000 */
[----:B------:R-:W1:Y:S01]  /*0240*/  LDC.64 R8, c[0x0][0x380] ;  /* 0x0000e000ff087b82 */ /* 0x000e620000000a00 */
[----:B------:R-:W2:Y:S04]  /*0250*/  LDG.E.64 R18, desc[UR6][R26.64+0x8] ;  /* 0x000008061a127981 */ /* 0x000ea8000c1e1b00 */
[----:B------:R-:W3:Y:S04]  /*0260*/  LDG.E.64 R16, desc[UR6][R26.64] ;  /* 0x000000061a107981 */ /* 0x000ee8000c1e1b00 */
[----:B------:R-:W4:Y:S01]  /*0270*/  LDG.E.64 R14, desc[UR6][R26.64+0x10] ;  /* 0x000010061a0e7981 */ /* 0x000f22000c1e1b00 */
[----:B-1----:R-:W-:-:S05]  /*0280*/  IMAD.WIDE.U32 R8, R5, 0x8, R8 ;  /* 0x0000000805087825 */ /* 0x002fca00078e0008 */
[----:B------:R-:W2:Y:S04]  /*0290*/  LDG.E.64 R10, desc[UR6][R8.64+0x8] ;  /* 0x00000806080a7981 */ /* 0x000ea8000c1e1b00 */
[----:B------:R-:W3:Y:S04]  /*02a0*/  LDG.E.64 R6, desc[UR6][R8.64] ;  /* 0x0000000608067981 */ /* 0x000ee8000c1e1b00 */
[----:B------:R-:W4:Y:S01]  /*02b0*/  LDG.E.64 R12, desc[UR6][R8.64+0x10] ;  /* 0x00001006080c7981 */ /* 0x000f22000c1e1b00 */
[----:B------:R-:W-:Y:S01]  /*02c0*/  BSSY.RECONVERGENT B1, `(.L_x_23) ;  /* 0x000000d000017945 */ /* 0x000fe20003800200 */
[----:B------:R-:W-:Y:S01]  /*02d0*/  MOV R0, 0x390 ;  /* 0x0000039000007802 */ /* 0x000fe20000000f00 */
[----:B--2---:R-:W-:-:S02]  /*02e0*/  DADD R18, R18, -R10 ;  /* 0x0000000012127229 */ /* 0x004fc4000000080a */
[----:B---3--:R-:W-:-:S06]  /*02f0*/  DADD R16, R16, -R6 ;  /* 0x0000000010107229 */ /* 0x008fcc0000000806 */
[----:B------:R-:W-:Y:S02]  /*0300*/  DMUL R6, R18, R18 ;  /* 0x0000001212067228 */ /* 0x000fe40000000000 */
[----:B----4-:R-:W-:-:S06]  /*0310*/  DADD R14, R14, -R12 ;  /* 0x000000000e0e7229 */ /* 0x010fcc000000080c */
[----:B------:R-:W-:-:S08]  /*0320*/  DFMA R6, R16, R16, R6 ;  /* 0x000000101006722b */ /* 0x000fd00000000006 */
[----:B------:R-:W-:-:S08]  /*0330*/  DFMA R12, R14, R14, R6 ;  /* 0x0000000e0e0c722b */ /* 0x000fd00000000006 */
[----:B------:R-:W-:Y:S01]  /*0340*/  DADD R50, -RZ, |R12| ;  /* 0x00000000ff327229 */ /* 0x000fe2000000050c */
[----:B------:R-:W-:Y:S02]  /*0350*/  IMAD.MOV.U32 R6, RZ, RZ, RZ ;  /* 0x000000ffff067224 */ /* 0x000fe400078e00ff */
[----:B------:R-:W-:-:S07]  /*0360*/  IMAD.MOV.U32 R7, RZ, RZ, 0x401c0000 ;  /* 0x401c0000ff077424 */ /* 0x000fce00078e00ff */
[----:B------:R-:W-:-:S07]  /*0370*/  IMAD.MOV.U32 R34, RZ, RZ, R50 ;  /* 0x000000ffff227224 */ /* 0x000fce00078e0032 */
[----:B0-----:R-:W-:Y:S05]  /*0380*/  CALL.REL.NOINC `($_Z26computeAccelerationsKernelPdS_ddi$__internal_accurate_pow) ;  /* 0x0000000c00c07944 */ /* 0x001fea0003c00000 */
[----:B------:R-:W-:Y:S05]  /*0390*/  BSYNC.RECONVERGENT B1 ;  /* 0x0000000000017941 */ /* 0x000fea0003800200 */
.L_x_23:
[C---:B------:R-:W-:Y:S01]  /*03a0*/  DADD R8, R12.reuse, 7 ;  /* 0x401c00000c087429 */ /* 0x040fe20000000000 */
[----:B------:R-:W-:Y:S01]  /*03b0*/  ISETP.GE.AND P1, PT, R13, RZ, PT ;  /* 0x000000ff0d00720c */ /* 0x000fe20003f26270 */
[----:B------:R-:W-:Y:S01]  /*03c0*/  DADD R10, -RZ, -R30 ;  /* 0x00000000ff0a7229 */ /* 0x000fe2000000091e */
[----:B------:R-:W-:Y:S01]  /*03d0*/  BSSY.RECONVERGENT B1, `(.L_x_24) ;  /* 0x0000012000017945 */ /* 0x000fe20003800200 */
[----:B------:R-:W-:Y:S02]  /*03e0*/  DADD R50, -RZ, |R12| ;  /* 0x00000000ff327229 */ /* 0x000fe4000000050c */
[----:B------:R-:W-:-:S04]  /*03f0*/  DSETP.NEU.AND P0, PT, R12, RZ, PT ;  /* 0x000000ff0c00722a */ /* 0x000fc80003f0d000 */
[----:B------:R-:W-:Y:S02]  /*0400*/  LOP3.LUT R8, R9, 0x7ff00000, RZ, 0xc0, !PT ;  /* 0x7ff0000009087812 */ /* 0x000fe400078ec0ff */
[----:B------:R-:W-:Y:S02]  /*0410*/  FSEL R10, R10, R30, !P1 ;  /* 0x0000001e0a0a7208 */ /* 0x000fe40004800000 */
[----:B------:R-:W-:Y:S01]  /*0420*/  ISETP.NE.AND P2, PT, R8, 0x7ff00000, PT ;  /* 0x7ff000000800780c */ /* 0x000fe20003f45270 */
[----:B------:R-:W-:Y:S01]  /*0430*/  IMAD.MOV.U32 R34, RZ, RZ, R50 ;  /* 0x000000ffff227224 */ /* 0x000fe200078e0032 */
[----:B------:R-:W-:Y:S02]  /*0440*/  FSEL R11, R11, R31, !P1 ;  /* 0x0000001f0b0b7208 */ /* 0x000fe40004800000 */
[----:B------:R-:W-:Y:S02]  /*0450*/  FSEL R10, R10, RZ, P0 ;  /* 0x000000ff0a0a7208 */ /* 0x000fe40000000000 */
[----:B------:R-:W-:-:S07]  /*0460*/  FSEL R11, R13, R11, !P0 ;  /* 0x0000000b0d0b7208 */ /* 0x000fce0004000000 */
[----:B------:R-:W-:Y:S05]  /*0470*/  @P2 BRA `(.L_x_25) ;  /* 0x00000000001c2947 */ /* 0x000fea0003800000 */
[----:B------:R-:W-:-:S14]  /*0480*/  DSETP.NAN.AND P2, PT, R12, R12, PT ;  /* 0x0000000c0c00722a */ /* 0x000fdc0003f48000 */
[----:B------:R-:W-:Y:S01]  /*0490*/  @P2 DADD R10, R12, 7 ;  /* 0x401c00000c0a2429 */ /* 0x000fe20000000000 */
[----:B------:R-:W-:Y:S10]  /*04a0*/  @P2 BRA `(.L_x_25) ;  /* 0x0000000000102947 */ /* 0x000ff40003800000 */
[----:B------:R-:W-:-:S14]  /*04b0*/  DSETP.NEU.AND P2, PT, |R12|, +INF , PT ;  /* 0x7ff000000c00742a */ /* 0x000fdc0003f4d200 */
[----:B------:R-:W-:Y:S02]  /*04c0*/  @!P2 IMAD.MOV.U32 R0, RZ, RZ, -0x100000 ;  /* 0xfff00000ff00a424 */ /* 0x000fe400078e00ff */
[----:B------:R-:W-:-:S03]  /*04d0*/  @!P2 IMAD.MOV.U32 R10, RZ, RZ, RZ ;  /* 0x000000ffff0aa224 */ /* 0x000fc600078e00ff */
[----:B------:R-:W-:-:S07]  /*04e0*/  @!P2 SEL R11, R0, 0x7ff00000, !P1 ;  /* 0x7ff00000000ba807 */ /* 0x000fce0004800000 */
.L_x_25:
[----:B------:R-:W-:Y:S05]  /*04f0*/  BSYNC.RECONVERGENT B1 ;  /* 0x0000000000017941 */ /* 0x000fea0003800200 */
.L_x_24:
[----:B------:R-:W-:Y:S01]  /*0500*/  BSSY.RECONVERGENT B1, `(.L_x_26) ;  /* 0x0000004000017945 */ /* 0x000fe20003800200 */
[----:B------:R-:W-:Y:S01]  /*0510*/  IMAD.MOV.U32 R7, RZ, RZ, 0x40100000 ;  /* 0x40100000ff077424 */ /* 0x000fe200078e00ff */
[----:B------:R-:W-:-:S07]  /*0520*/  MOV R0, 0x540 ;  /* 0x0000054000007802 */ /* 0x000fce0000000f00 */
[----:B------:R-:W-:Y:S05]  /*0530*/  CALL.REL.NOINC `($_Z26computeAccelerationsKernelPdS_ddi$__internal_accurate_pow) ;  /* 0x0000000c00547944 */ /* 0x000fea0003c00000 */
[----:B------:R-:W-:Y:S05]  /*0540*/  BSYNC.RECONVERGENT B1 ;  /* 0x0000000000017941 */ /* 0x000fea0003800200 */
.L_x_26:
[----:B------:R-:W-:Y:S01]  /*0550*/  DADD R8, R12, 4 ;  /* 0x401000000c087429 */ /* 0x000fe20000000000 */
[----:B------:R-:W-:Y:S01]  /*0560*/  BSSY.RECONVERGENT B1, `(.L_x_27) ;  /* 0x000000e000017945 */ /* 0x000fe20003800200 */
[----:B------:R-:W-:-:S08]  /*0570*/  DADD R50, -RZ, |UR12| ;  /* 0x4000000cff327e29 */ /* 0x000fd00008000100 */
[----:B------:R-:W-:Y:S02]  /*0580*/  LOP3.LUT R8, R9, 0x7ff00000, RZ, 0xc0, !PT ;  /* 0x7ff0000009087812 */ /* 0x000fe400078ec0ff */
[----:B------:R-:W-:Y:S01]  /*0590*/  FSEL R9, R31, RZ, P0 ;  /* 0x000000ff1f097208 */ /* 0x000fe20000000000 */
[----:B------:R-:W-:Y:S01]  /*05a0*/  IMAD.MOV.U32 R34, RZ, RZ, R50 ;  /* 0x000000ffff227224 */ /* 0x000fe200078e0032 */
[----:B------:R-:W-:Y:S02]  /*05b0*/  ISETP.NE.AND P1, PT, R8, 0x7ff00000, PT ;  /* 0x7ff000000800780c */ /* 0x000fe40003f25270 */
[----:B------:R-:W-:-:S11]  /*05c0*/  FSEL R8, R30, RZ, P0 ;  /* 0x000000ff1e087208 */ /* 0x000fd60000000000 */
[----:B------:R-:W-:Y:S05]  /*05d0*/  @P1 BRA `(.L_x_28) ;  /* 0x0000000000181947 */ /* 0x000fea0003800000 */
[----:B------:R-:W-:-:S14]  /*05e0*/  DSETP.NAN.AND P0, PT, R12, R12, PT ;  /* 0x0000000c0c00722a */ /* 0x000fdc0003f08000 */
[----:B------:R-:W-:Y:S01]  /*05f0*/  @P0 DADD R8, R12, 4 ;  /* 0x401000000c080429 */ /* 0x000fe20000000000 */
[----:B------:R-:W-:Y:S10]  /*0600*/  @P0 BRA `(.L_x_28) ;  /* 0x00000000000c0947 */ /* 0x000ff40003800000 */
[----:B------:R-:W-:-:S14]  /*0610*/  DSETP.NEU.AND P0, PT, |R12|, +INF , PT ;  /* 0x7ff000000c00742a */ /* 0x000fdc0003f0d200 */
[----:B------:R-:W-:Y:S02]  /*0620*/  @!P0 IMAD.MOV.U32 R8, RZ, RZ, 0x0 ;  /* 0x00000000ff088424 */ /* 0x000fe400078e00ff */
[----:B------:R-:W-:-:S07]  /*0630*/  @!P0 IMAD.MOV.U32 R9, RZ, RZ, 0x7ff00000 ;  /* 0x7ff00000ff098424 */ /* 0x000fce00078e00ff */
.L_x_28:
[----:B------:R-:W-:Y:S05]  /*0640*/  BSYNC.RECONVERGENT B1 ;  /* 0x0000000000017941 */ /* 0x000fea0003800200 */
.L_x_27:
[----:B------:R-:W-:Y:S01]  /*0650*/  BSSY.RECONVERGENT B1, `(.L_x_29) ;  /* 0x0000004000017945 */ /* 0x000fe20003800200 */
[----:B------:R-:W-:Y:S01]  /*0660*/  IMAD.MOV.U32 R7, RZ, RZ, 0x40280000 ;  /* 0x40280000ff077424 */ /* 0x000fe200078e00ff */
[----:B------:R-:W-:-:S07]  /*0670*/  MOV R0, 0x690 ;  /* 0x0000069000007802 */ /* 0x000fce0000000f00 */
[----:B------:R-:W-:Y:S05]  /*0680*/  CALL.REL.NOINC `($_Z26computeAccelerationsKernelPdS_ddi$__internal_accurate_pow) ;  /* 0x0000000c00007944 */ /* 0x000fea0003c00000 */
[----:B------:R-:W-:Y:S05]  /*0690*/  BSYNC.RECONVERGENT B1 ;  /* 0x0000000000017941 */ /* 0x000fea0003800200 */
.L_x_29:
[----:B------:R-:W-:Y:S01]  /*06a0*/  DADD R50, -RZ, |UR12| ;  /* 0x4000000cff327e29 */ /* 0x000fe20008000100 */
[----:B------:R-:W-:Y:S01]  /*06b0*/  BSSY.RECONVERGENT B1, `(.L_x_30) ;  /* 0x0000008000017945 */ /* 0x000fe20003800200 */
[----:B------:R-:W-:Y:S01]  /*06c0*/  DSETP.NEU.AND P0, PT, RZ, UR12, PT ;  /* 0x0000000cff007e2a */ /* 0x000fe2000bf0d000 */
[----:B------:R-:W-:Y:S01]  /*06d0*/  IMAD.MOV.U32 R7, RZ, RZ, 0x40180000 ;  /* 0x40180000ff077424 */ /* 0x000fe200078e00ff */
[----:B------:R-:W-:-:S04]  /*06e0*/  MOV R0, 0x730 ;  /* 0x0000073000007802 */ /* 0x000fc80000000f00 */
[----:B------:R-:W-:Y:S02]  /*06f0*/  FSEL R48, R30, RZ, P0 ;  /* 0x000000ff1e307208 */ /* 0x000fe40000000000 */
[----:B------:R-:W-:Y:S01]  /*0700*/  IMAD.MOV.U32 R34, RZ, RZ, R50 ;  /* 0x000000ffff227224 */ /* 0x000fe200078e0032 */
[----:B------:R-:W-:-:S07]  /*0710*/  FSEL R49, R31, RZ, P0 ;  /* 0x000000ff1f317208 */ /* 0x000fce0000000000 */
[----:B------:R-:W-:Y:S05]  /*0720*/  CALL.REL.NOINC `($_Z26computeAccelerationsKernelPdS_ddi$__internal_accurate_pow) ;  /* 0x0000000800d87944 */ /* 0x000fea0003c00000 */
[----:B------:R-:W-:Y:S05]  /*0730*/  BSYNC.RECONVERGENT B1 ;  /* 0x0000000000017941 */ /* 0x000fea0003800200 */
.L_x_30:
[----:B------:R-:W-:Y:S01]  /*0740*/  DSETP.NEU.AND P1, PT, R12, 1, PT ;  /* 0x3ff000000c00742a */ /* 0x000fe20003f2d000 */
[----:B------:R-:W0:Y:S01]  /*0750*/  LDC.64 R6, c[0x0][0x390] ;  /* 0x0000e400ff067b82 */ /* 0x000e220000000a00 */
[----:B------:R-:W-:Y:S01]  /*0760*/  IMAD.MOV.U32 R32, RZ, RZ, 0x1 ;  /* 0x00000001ff207424 */ /* 0x000fe200078e00ff */
[----:B------:R-:W-:Y:S01]  /*0770*/  ISETP.NE.AND P5, PT, R3, 0x7ff00000, PT ;  /* 0x7ff000000300780c */ /* 0x000fe20003fa5270 */
[----:B------:R-:W-:Y:S01]  /*0780*/  BSSY.RECONVERGENT B1, `(.L_x_31) ;  /* 0x0000021000017945 */ /* 0x000fe20003800200 */
[----:B------:R-:W-:Y:S02]  /*0790*/  FSEL R37, R31, RZ, P0 ;  /* 0x000000ff1f257208 */ /* 0x000fe40000000000 */
[----:B------:R-:W-:Y:S02]  /*07a0*/  FSEL R9, R9, 1.875, P1 ;  /* 0x3ff0000009097808 */ /* 0x000fe40000800000 */
[----:B------:R-:W-:Y:S02]  /*07b0*/  FSEL R8, R8, RZ, P1 ;  /* 0x000000ff08087208 */ /* 0x000fe40000800000 */
[----:B------:R-:W1:Y:S01]  /*07c0*/  MUFU.RCP64H R33, R9 ;  /* 0x0000000900217308 */ /* 0x000e620000001800 */
[----:B0-----:R-:W-:-:S02]  /*07d0*/  DSETP.NAN.AND P2, PT, R6, R6, PT ;  /* 0x000000060600722a */ /* 0x001fc40003f48000 */
[----:B------:R-:W-:Y:S02]  /*07e0*/  DSETP.NEU.AND P3, PT, |R6|, +INF , PT ;  /* 0x7ff000000600742a */ /* 0x000fe40003f6d200 */
[----:B-1----:R-:W-:Y:S02]  /*07f0*/  DFMA R12, -R8, R32, 1 ;  /* 0x3ff00000080c742b */ /* 0x002fe40000000120 */
[----:B------:R-:W-:-:S06]  /*0800*/  DSETP.NEU.AND P4, PT, R6, 1, PT ;  /* 0x3ff000000600742a */ /* 0x000fcc0003f8d000 */
[----:B------:R-:W-:Y:S02]  /*0810*/  DFMA R34, R12, R12, R12 ;  /* 0x0000000c0c22722b */ /* 0x000fe4000000000c */
[----:B------:R-:W-:-:S06]  /*0820*/  DADD R12, R6, 6 ;  /* 0x40180000060c7429 */ /* 0x000fcc0000000000 */
[----:B------:R-:W-:Y:S01]  /*0830*/  DFMA R34, R32, R34, R32 ;  /* 0x000000222022722b */ /* 0x000fe20000000020 */
[----:B------:R-:W-:-:S04]  /*0840*/  FSEL R33, R30, RZ, P0 ;  /* 0x000000ff1e217208 */ /* 0x000fc80000000000 */
[----:B------:R-:W-:-:S03]  /*0850*/  FSEL R0, R12, R33, P2 ;  /* 0x000000210c007208 */ /* 0x000fc60001000000 */
[----:B------:R-:W-:Y:S01]  /*0860*/  DFMA R30, -R8, R34, 1 ;  /* 0x3ff00000081e742b */ /* 0x000fe20000000122 */
[----:B------:R-:W-:Y:S02]  /*0870*/  FSEL R12, R13, R37, P2 ;  /* 0x000000250d0c7208 */ /* 0x000fe40001000000 */
[----:B------:R-:W-:Y:S02]  /*0880*/  @!P5 FSEL R33, R0, RZ, P3 ;  /* 0x000000ff0021d208 */ /* 0x000fe40001800000 */
[----:B------:R-:W-:Y:S02]  /*0890*/  @!P5 FSEL R37, R12, +QNAN , P3 ;  /* 0x7ff000000c25d808 */ /* 0x000fe40001800000 */
[----:B------:R-:W-:Y:S01]  /*08a0*/  FSEL R32, R33, RZ, P4 ;  /* 0x000000ff21207208 */ /* 0x000fe20002000000 */
[----:B------:R-:W-:Y:S01]  /*08b0*/  DFMA R30, R34, R30, R34 ;  /* 0x0000001e221e722b */ /* 0x000fe20000000022 */
[----:B------:R-:W-:-:S04]  /*08c0*/  FSEL R33, R37, 1.875, P4 ;  /* 0x3ff0000025217808 */ /* 0x000fc80002000000 */
[----:B------:R-:W-:-:S03]  /*08d0*/  FSETP.GEU.AND P5, PT, |R33|, 6.5827683646048100446e-37, PT ;  /* 0x036000002100780b */ /* 0x000fc60003fae200 */
[----:B------:R-:W-:-:S08]  /*08e0*/  DMUL R6, R30, R32 ;  /* 0x000000201e067228 */ /* 0x000fd00000000000 */
[----:B------:R-:W-:-:S08]  /*08f0*/  DFMA R12, -R8, R6, R32 ;  /* 0x00000006080c722b */ /* 0x000fd00000000120 */
[----:B------:R-:W-:-:S10]  /*0900*/  DFMA R6, R30, R12, R6 ;  /* 0x0000000c1e06722b */ /* 0x000fd40000000006 */
[----:B------:R-:W-:-:S05]  /*0910*/  FFMA R0, RZ, R9, R7 ;  /* 0x00000009ff007223 */ /* 0x000fca0000000007 */
[----:B------:R-:W-:-:S13]  /*0920*/  FSETP.GT.AND P0, PT, |R0|, 1.469367938527859385e-39, PT ;  /* 0x001000000000780b */ /* 0x000fda0003f04200 */
[----:B------:R-:W-:Y:S05]  /*0930*/  @P0 BRA P5, `(.L_x_32) ;  /* 0x0000000000140947 */ /* 0x000fea0002800000 */
[----:B------:R-:W-:Y:S01]  /*0940*/  IMAD.MOV.U32 R13, RZ, RZ, R9 ;  /* 0x000000ffff0d7224 */ /* 0x000fe200078e0009 */
[----:B------:R-:W-:-:S07]  /*0950*/  MOV R0, 0x970 ;  /* 0x0000097000007802 */ /* 0x000fce0000000f00 */
[----:B------:R-:W-:Y:S05]  /*0960*/  CALL.REL.NOINC `($__internal_1_$__cuda_sm20_div_rn_f64_full) ;  /* 0x0000000000d07944 */ /* 0x000fea0003c00000 */
[----:B------:R-:W-:Y:S02]  /*0970*/  IMAD.MOV.U32 R6, RZ, RZ, R36 ;  /* 0x000000ffff067224 */ /* 0x000fe400078e0024 */
[----:B------:R-:W-:-:S07]  /*0980*/  IMAD.MOV.U32 R7, RZ, RZ, R37 ;  /* 0x000000ffff077224 */ /* 0x000fce00078e0025 */
.L_x_32:
[----:B------:R-:W-:Y:S05]  /*0990*/  BSYNC.RECONVERGENT B1 ;  /* 0x0000000000017941 */ /* 0x000fea0003800200 */
.L_x_31:
[----:B------:R-:W0:Y:S01]  /*09a0*/  LDC.64 R8, c[0x0][0x390] ;  /* 0x0000e400ff087b82 */ /* 0x000e220000000a00 */
[----:B------:R-:W-:Y:S01]  /*09b0*/  FSEL R11, R11, 1.875, P1 ;  /* 0x3ff000000b0b7808 */ /* 0x000fe20000800000 */
[----:B------:R-:W-:Y:S01]  /*09c0*/  IMAD.MOV.U32 R12, RZ, RZ, 0x1 ;  /* 0x00000001ff0c7424 */ /* 0x000fe200078e00ff */
[----:B------:R-:W-:Y:S01]  /*09d0*/  FSEL R10, R10, RZ, P1 ;  /* 0x000000ff0a0a7208 */ /* 0x000fe20000800000 */
[----:B------:R-:W-:Y:S01]  /*09e0*/  BSSY.RECONVERGENT B1, `(.L_x_33) ;  /* 0x000001d000017945 */ /* 0x000fe20003800200 */
[----:B------:R-:W1:Y:S01]  /*09f0*/  MUFU.RCP64H R13, R11 ;  /* 0x0000000b000d7308 */ /* 0x000e620000001800 */
[----:B------:R-:W-:-:S03]  /*0a00*/  ISETP.NE.AND P0, PT, R2, 0x7ff00000, PT ;  /* 0x7ff000000200780c */ /* 0x000fc60003f05270 */
[----:B-1----:R-:W-:Y:S02]  /*0a10*/  DFMA R30, -R10, R12, 1 ;  /* 0x3ff000000a1e742b */ /* 0x002fe4000000010c */
[----:B0-----:R-:W-:-:S06]  /*0a20*/  DADD R8, R8, 12 ;  /* 0x4028000008087429 */ /* 0x001fcc0000000000 */
[----:B------:R-:W-:-:S04]  /*0a30*/  DFMA R30, R30, R30, R30 ;  /* 0x0000001e1e1e722b */ /* 0x000fc8000000001e */
[----:B------:R-:W-:Y:S02]  /*0a40*/  FSEL R0, R8, R48, P2 ;  /* 0x0000003008007208 */ /* 0x000fe40001000000 */
[----:B------:R-:W-:Y:S02]  /*0a50*/  FSEL R8, R9, R49, P2 ;  /* 0x0000003109087208 */ /* 0x000fe40001000000 */
[----:B------:R-:W-:Y:S01]  /*0a60*/  DFMA R30, R12, R30, R12 ;  /* 0x0000001e0c1e722b */ /* 0x000fe2000000000c */
[----:B------:R-:W-:Y:S02]  /*0a70*/  @!P0 FSEL R48, R0, RZ, P3 ;  /* 0x000000ff00308208 */ /* 0x000fe40001800000 */
[----:B------:R-:W-:-:S05]  /*0a80*/  @!P0 FSEL R49, R8, +QNAN , P3 ;  /* 0x7ff0000008318808 */ /* 0x000fca0001800000 */
[----:B------:R-:W-:Y:S02]  /*0a90*/  DFMA R8, -R10, R30, 1 ;  /* 0x3ff000000a08742b */ /* 0x000fe4000000011e */
[----:B------:R-:W-:-:S06]  /*0aa0*/  DADD R48, R48, R48 ;  /* 0x0000000030307229 */ /* 0x000fcc0000000030 */
[----:B------:R-:W-:-:S04]  /*0ab0*/  DFMA R8, R30, R8, R30 ;  /* 0x000000081e08722b */ /* 0x000fc8000000001e */
[----:B------:R-:W-:Y:S02]  /*0ac0*/  FSEL R32, R48, RZ, P4 ;  /* 0x000000ff30207208 */ /* 0x000fe40002000000 */
[----:B------:R-:W-:-:S04]  /*0ad0*/  FSEL R33, R49, 2, P4 ;  /* 0x4000000031217808 */ /* 0x000fc80002000000 */
[----:B------:R-:W-:Y:S02]  /*0ae0*/  FSETP.GEU.AND P1, PT, |R33|, 6.5827683646048100446e-37, PT ;  /* 0x036000002100780b */ /* 0x000fe40003f2e200 */
        /* <DEDUP_REMOVED lines=9> */
[----:B------:R-:W-:Y:S05]  /*0b80*/  CALL.REL.NOINC `($__internal_1_$__cuda_sm20_div_rn_f64_full) ;  /* 0x0000000000487944 */ /* 0x000fea0003c00000 */
[----:B------:R-:W-:Y:S02]  /*0b90*/  IMAD.MOV.U32 R8, RZ, RZ, R36 ;  /* 0x000000ffff087224 */ /* 0x000fe400078e0024 */
[----:B------:R-:W-:-:S07]  /*0ba0*/  IMAD.MOV.U32 R9, RZ, RZ, R37 ;  /* 0x000000ffff097224 */ /* 0x000fce00078e0025 */
.L_x_34:
[----:B------:R-:W-:Y:S05]  /*0bb0*/  BSYNC.RECONVERGENT B1 ;  /* 0x0000000000017941 */ /* 0x000fea0003800200 */
.L_x_33:
[----:B------:R-:W0:Y:S01]  /*0bc0*/  LDC.64 R10, c[0x0][0x398] ;  /* 0x0000e600ff0a7b82 */ /* 0x000e220000000a00 */
[----:B------:R-:W-:Y:S02]  /*0bd0*/  DADD R6, R8, -R6 ;  /* 0x0000000008067229 */ /* 0x000fe40000000806 */
[----:B0-----:R-:W-:-:S08]  /*0be0*/  DMUL R8, R10, 24 ;  /* 0x403800000a087828 */ /* 0x001fd00000000000 */
[----:B------:R-:W-:-:S08]  /*0bf0*/  DMUL R6, R6, R8 ;  /* 0x0000000806067228 */ /* 0x000fd00000000000 */
[-C--:B------:R-:W-:Y:S02]  /*0c00*/  DFMA R20, R16, R6.reuse, R20 ;  /* 0x000000061014722b */ /* 0x080fe40000000014 */
[-C--:B------:R-:W-:Y:S02]  /*0c10*/  DFMA R22, R18, R6.reuse, R22 ;  /* 0x000000061216722b */ /* 0x080fe40000000016 */
[----:B------:R-:W-:-:S03]  /*0c20*/  DFMA R24, R14, R6, R24 ;  /* 0x000000060e18722b */ /* 0x000fc60000000018 */
[----:B------:R1:W-:Y:S04]  /*0c30*/  STG.E.64 desc[UR6][R28.64], R20 ;  /* 0x000000141c007986 */ /* 0x0003e8000c101b06 */
[----:B------:R1:W-:Y:S04]  /*0c40*/  STG.E.64 desc[UR6][R28.64+0x8], R22 ;  /* 0x000008161c007986 */ /* 0x0003e8000c101b06 */
[----:B------:R1:W-:Y:S02]  /*0c50*/  STG.E.64 desc[UR6][R28.64+0x10], R24 ;  /* 0x000010181c007986 */ /* 0x0003e4000c101b06 */
.L_x_22:
[----:B------:R-:W-:Y:S05]  /*0c60*/  BSYNC.RECONVERGENT B0 ;  /* 0x0000000000007941 */ /* 0x000fea0003800200 */
.L_x_21:
[----:B------:R-:W-:Y:S02]  /*0c70*/  VIADD R5, R5, 0x3 ;  /* 0x0000000305057836 */ /* 0x000fe40000000000 */
[----:B------:R-:W-:Y:S01]  /*0c80*/  VIADD R4, R4, 0x1 ;  /* 0x0000000104047836 */ /* 0x000fe20000000000 */
[----:B------:R-:W-:Y:S06]  /*0c90*/  BRA.U UP0, `(.L_x_35) ;  /* 0xfffffff500547547 */ /* 0x000fec000b83ffff */
[----:B------:R-:W-:Y:S05]  /*0ca0*/  EXIT ;  /* 0x000000000000794d */ /* 0x000fea0003800000 */
        .weak           $__internal_1_$__cuda_sm20_div_rn_f64_full
        .type           $__internal_1_$__cuda_sm20_div_rn_f64_full,@function
        .size           $__internal_1_$__cuda_sm20_div_rn_f64_full,($_Z26computeAccelerationsKernelPdS_ddi$__internal_accurate_pow - $__internal_1_$__cuda_sm20_div_rn_f64_full)
$__internal_1_$__cuda_sm20_div_rn_f64_full:
[C---:B------:R-:W-:Y:S01]  /*0cb0*/  FSETP.GEU.AND P0, PT, |R13|.reuse, 1.469367938527859385e-39, PT ;  /* 0x001000000d00780b */ /* 0x040fe20003f0e200 */
[--C-:B------:R-:W-:Y:S01]  /*0cc0*/  IMAD.MOV.U32 R12, RZ, RZ, R8.reuse ;  /* 0x000000ffff0c7224 */ /* 0x100fe200078e0008 */
[C---:B------:R-:W-:Y:S01]  /*0cd0*/  LOP3.LUT R30, R13.reuse, 0x800fffff, RZ, 0xc0, !PT ;  /* 0x800fffff0d1e7812 */ /* 0x040fe200078ec0ff */
[----:B------:R-:W-:Y:S01]  /*0ce0*/  IMAD.MOV.U32 R9, RZ, RZ, R33 ;  /* 0x000000ffff097224 */ /* 0x000fe200078e0021 */
[----:B------:R-:W-:Y:S01]  /*0cf0*/  LOP3.LUT R42, R13, 0x7ff00000, RZ, 0xc0, !PT ;  /* 0x7ff000000d2a7812 */ /* 0x000fe200078ec0ff */
[----:B------:R-:W-:Y:S01]  /*0d00*/  IMAD.MOV.U32 R34, RZ, RZ, 0x1 ;  /* 0x00000001ff227424 */ /* 0x000fe200078e00ff */
[----:B------:R-:W-:Y:S01]  /*0d10*/  LOP3.LUT R31, R30, 0x3ff00000, RZ, 0xfc, !PT ;  /* 0x3ff000001e1f7812 */ /* 0x000fe200078efcff */
[----:B------:R-:W-:Y:S01]  /*0d20*/  IMAD.MOV.U32 R30, RZ, RZ, R8 ;  /* 0x000000ffff1e7224 */ /* 0x000fe200078e0008 */
[C---:B------:R-:W-:Y:S01]  /*0d30*/  FSETP.GEU.AND P5, PT, |R9|.reuse, 1.469367938527859385e-39, PT ;  /* 0x001000000900780b */ /* 0x040fe20003fae200 */
[----:B------:R-:W-:Y:S01]  /*0d40*/  IMAD.MOV.U32 R8, RZ, RZ, R32 ;  /* 0x000000ffff087224 */ /* 0x000fe200078e0020 */
[----:B------:R-:W-:Y:S01]  /*0d50*/  LOP3.LUT R41, R9, 0x7ff00000, RZ, 0xc0, !PT ;  /* 0x7ff0000009297812 */ /* 0x000fe200078ec0ff */
[----:B------:R-:W-:Y:S01]  /*0d60*/  IMAD.MOV.U32 R40, RZ, RZ, 0x1ca00000 ;  /* 0x1ca00000ff287424 */ /* 0x000fe200078e00ff */
[----:B------:R-:W-:Y:S01]  /*0d70*/  BSSY.RECONVERGENT B2, `(.L_x_36) ;  /* 0x000004e000027945 */ /* 0x000fe20003800200 */
[----:B------:R-:W-:-:S02]  /*0d80*/  @!P0 DMUL R30, R12, 8.98846567431157953865e+307 ;  /* 0x7fe000000c1e8828 */ /* 0x000fc40000000000 */
[----:B------:R-:W-:-:S04]  /*0d90*/  IMAD.MOV.U32 R43, RZ, RZ, R41 ;  /* 0x000000ffff2b7224 */ /* 0x000fc800078e0029 */
[----:B------:R-:W0:Y:S02]  /*0da0*/  MUFU.RCP64H R35, R31 ;  /* 0x0000001f00237308 */ /* 0x000e240000001800 */
[----:B------:R-:W-:-:S04]  /*0db0*/  @!P5 LOP3.LUT R36, R13, 0x7ff00000, RZ, 0xc0, !PT ;  /* 0x7ff000000d24d812 */ /* 0x000fc800078ec0ff */
[----:B------:R-:W-:-:S04]  /*0dc0*/  @!P5 ISETP.GE.U32.AND P6, PT, R41, R36, PT ;  /* 0x000000242900d20c */ /* 0x000fc80003fc6070 */
[----:B------:R-:W-:Y:S02]  /*0dd0*/  @!P5 SEL R37, R40, 0x63400000, !P6 ;  /* 0x634000002825d807 */ /* 0x000fe40007000000 */
[----:B------:R-:W-:Y:S02]  /*0de0*/  ISETP.GE.U32.AND P6, PT, R41, R42, PT ;  /* 0x0000002a2900720c */ /* 0x000fe40003fc6070 */
[----:B------:R-:W-:Y:S02]  /*0df0*/  @!P5 LOP3.LUT R38, R37, 0x80000000, R9, 0xf8, !PT ;  /* 0x800000002526d812 */ /* 0x000fe400078ef809 */
[----:B------:R-:W-:Y:S01]  /*0e00*/  @!P0 LOP3.LUT R42, R31, 0x7ff00000, RZ, 0xc0, !PT ;  /* 0x7ff000001f2a8812 */ /* 0x000fe200078ec0ff */
[----:B0-----:R-:W-:Y:S01]  /*0e10*/  DFMA R32, R34, -R30, 1 ;  /* 0x3ff000002220742b */ /* 0x001fe2000000081e */
[----:B------:R-:W-:Y:S01]  /*0e20*/  @!P5 LOP3.LUT R39, R38, 0x100000, RZ, 0xfc, !PT ;  /* 0x001000002627d812 */ /* 0x000fe200078efcff */
[----:B------:R-:W-:Y:S02]  /*0e30*/  @!P5 IMAD.MOV.U32 R38, RZ, RZ, RZ ;  /* 0x000000ffff26d224 */ /* 0x000fe400078e00ff */
[----:B------:R-:W-:-:S04]  /*0e40*/  VIADD R45, R42, 0xffffffff ;  /* 0xffffffff2a2d7836 */ /* 0x000fc80000000000 */
[----:B------:R-:W-:-:S08]  /*0e50*/  DFMA R32, R32, R32, R32 ;  /* 0x000000202020722b */ /* 0x000fd00000000020 */
[----:B------:R-:W-:Y:S01]  /*0e60*/  DFMA R34, R34, R32, R34 ;  /* 0x000000202222722b */ /* 0x000fe20000000022 */
[----:B------:R-:W-:Y:S01]  /*0e70*/  SEL R33, R40, 0x63400000, !P6 ;  /* 0x6340000028217807 */ /* 0x000fe20007000000 */
[----:B------:R-:W-:-:S03]  /*0e80*/  IMAD.MOV.U32 R32, RZ, RZ, R8 ;  /* 0x000000ffff207224 */ /* 0x000fc600078e0008 */
[----:B------:R-:W-:-:S03]  /*0e90*/  LOP3.LUT R33, R33, 0x800fffff, R9, 0xf8, !PT ;  /* 0x800fffff21217812 */ /* 0x000fc600078ef809 */
[----:B------:R-:W-:-:S03]  /*0ea0*/  DFMA R36, R34, -R30, 1 ;  /* 0x3ff000002224742b */ /* 0x000fc6000000081e */
[----:B------:R-:W-:-:S05]  /*0eb0*/  @!P5 DFMA R32, R32, 2, -R38 ;  /* 0x400000002020d82b */ /* 0x000fca0000000826 */
[----:B------:R-:W-:-:S05]  /*0ec0*/  DFMA R36, R34, R36, R34 ;  /* 0x000000242224722b */ /* 0x000fca0000000022 */
[----:B------:R-:W-:-:S03]  /*0ed0*/  @!P5 LOP3.LUT R43, R33, 0x7ff00000, RZ, 0xc0, !PT ;  /* 0x7ff00000212bd812 */ /* 0x000fc600078ec0ff */
[----:B------:R-:W-:Y:S02]  /*0ee0*/  DMUL R34, R36, R32 ;  /* 0x0000002024227228 */ /* 0x000fe40000000000 */
[----:B------:R-:W-:-:S05]  /*0ef0*/  VIADD R44, R43, 0xffffffff ;  /* 0xffffffff2b2c7836 */ /* 0x000fca0000000000 */
[----:B------:R-:W-:Y:S01]  /*0f00*/  ISETP.GT.U32.AND P0, PT, R44, 0x7feffffe, PT ;  /* 0x7feffffe2c00780c */ /* 0x000fe20003f04070 */
[----:B------:R-:W-:-:S03]  /*0f10*/  DFMA R38, R34, -R30, R32 ;  /* 0x8000001e2226722b */ /* 0x000fc60000000020 */
[----:B------:R-:W-:-:S05]  /*0f20*/  ISETP.GT.U32.OR P0, PT, R45, 0x7feffffe, P0 ;  /* 0x7feffffe2d00780c */ /* 0x000fca0000704470 */
[----:B------:R-:W-:-:S08]  /*0f30*/  DFMA R34, R36, R38, R34 ;  /* 0x000000262422722b */ /* 0x000fd00000000022 */
[----:B------:R-:W-:Y:S05]  /*0f40*/  @P0 BRA `(.L_x_37) ;  /* 0x00000000006c0947 */ /* 0x000fea0003800000 */
[----:B------:R-:W-:-:S04]  /*0f50*/  LOP3.LUT R36, R13, 0x7ff00000, RZ, 0xc0, !PT ;  /* 0x7ff000000d247812 */ /* 0x000fc800078ec0ff */
[CC--:B------:R-:W-:Y:S02]  /*0f60*/  VIADDMNMX R8, R41.reuse, -R36.reuse, 0xb9600000, !PT ;  /* 0xb960000029087446 */ /* 0x0c0fe40007800924 */
[----:B------:R-:W-:Y:S02]  /*0f70*/  ISETP.GE.U32.AND P0, PT, R41, R36, PT ;  /* 0x000000242900720c */ /* 0x000fe40003f06070 */
[----:B------:R-:W-:Y:S02]  /*0f80*/  VIMNMX R8, PT, PT, R8, 0x46a00000, PT ;  /* 0x46a0000008087848 */ /* 0x000fe40003fe0100 */
[----:B------:R-:W-:-:S05]  /*0f90*/  SEL R9, R40, 0x63400000, !P0 ;  /* 0x6340000028097807 */ /* 0x000fca0004000000 */
[----:B------:R-:W-:Y:S02]  /*0fa0*/  IMAD.IADD R38, R8, 0x1, -R9 ;  /* 0x0000000108267824 */ /* 0x000fe400078e0a09 */
[----:B------:R-:W-:Y:S02]  /*0fb0*/  IMAD.MOV.U32 R8, RZ, RZ, RZ ;  /* 0x000000ffff087224 */ /* 0x000fe400078e00ff */
        /* <DEDUP_REMOVED lines=11> */
[----:B------:R-:W-:Y:S01]  /*1070*/  DMUL.RP R8, R34, R8 ;  /* 0x0000000822087228 */ /* 0x000fe20000008000 */
[----:B------:R-:W-:-:S06]  /*1080*/  IMAD.MOV.U32 R12, RZ, RZ, RZ ;  /* 0x000000ffff0c7224 */ /* 0x000fcc00078e00ff */
[----:B------:R-:W-:-:S03]  /*1090*/  DFMA R12, R36, -R12, R34 ;  /* 0x8000000c240c722b */ /* 0x000fc60000000022 */
[----:B------:R-:W-:-:S03]  /*10a0*/  LOP3.LUT R33, R9, R33, RZ, 0x3c, !PT ;  /* 0x0000002109217212 */ /* 0x000fc600078e3cff */
[----:B------:R-:W-:-:S04]  /*10b0*/  IADD3 R12, PT, PT, -R38, -0x43300000, RZ ;  /* 0xbcd00000260c7810 */ /* 0x000fc80007ffe1ff */
[----:B------:R-:W-:-:S04]  /*10c0*/  FSETP.NEU.AND P0, PT, |R13|, R12, PT ;  /* 0x0000000c0d00720b */ /* 0x000fc80003f0d200 */
[----:B------:R-:W-:Y:S02]  /*10d0*/  FSEL R36, R8, R36, !P0 ;  /* 0x0000002408247208 */ /* 0x000fe40004000000 */
[----:B------:R-:W-:Y:S01]  /*10e0*/  FSEL R37, R33, R37, !P0 ;  /* 0x0000002521257208 */ /* 0x000fe20004000000 */
[----:B------:R-:W-:Y:S06]  /*10f0*/  BRA `(.L_x_38) ;  /* 0x0000000000547947 */ /* 0x000fec0003800000 */
.L_x_37:
        /* <DEDUP_REMOVED lines=16> */
.L_x_40:
[----:B------:R-:W-:Y:S01]  /*1200*/  LOP3.LUT R37, R13, 0x80000, RZ, 0xfc, !PT ;  /* 0x000800000d257812 */ /* 0x000fe200078efcff */
[----:B------:R-:W-:Y:S01]  /*1210*/  IMAD.MOV.U32 R36, RZ, RZ, R12 ;  /* 0x000000ffff247224 */ /* 0x000fe200078e000c */
[----:B------:R-:W-:Y:S06]  /*1220*/  BRA `(.L_x_38) ;  /* 0x0000000000087947 */ /* 0x000fec0003800000 */
.L_x_39:
[----:B------:R-:W-:Y:S01]  /*1230*/  LOP3.LUT R37, R9, 0x80000, RZ, 0xfc, !PT ;  /* 0x0008000009257812 */ /* 0x000fe200078efcff */
[----:B------:R-:W-:-:S07]  /*1240*/  IMAD.MOV.U32 R36, RZ, RZ, R8 ;  /* 0x000000ffff247224 */ /* 0x000fce00078e0008 */
.L_x_38:
[----:B------:R-:W-:Y:S05]  /*1250*/  BSYNC.RECONVERGENT B2 ;  /* 0x0000000000027941 */ /* 0x000fea0003800200 */
.L_x_36:
[----:B------:R-:W-:Y:S02]  /*1260*/  IMAD.MOV.U32 R8, RZ, RZ, R0 ;  /* 0x000000ffff087224 */ /* 0x000fe400078e0000 */
[----:B------:R-:W-:-:S04]  /*1270*/  IMAD.MOV.U32 R9, RZ, RZ, 0x0 ;  /* 0x00000000ff097424 */ /* 0x000fc800078e00ff */
[----:B------:R-:W-:Y:S05]  /*1280*/  RET.REL.NODEC R8 `(_Z26computeAccelerationsKernelPdS_ddi) ;  /* 0xffffffec085c7950 */ /* 0x000fea0003c3ffff */
        .type           $_Z26computeAccelerationsKernelPdS_ddi$__internal_accurate_pow,@function
        .size           $_Z26computeAccelerationsKernelPdS_ddi$__internal_accurate_pow,(.L_x_115 - $_Z26computeAccelerationsKernelPdS_ddi$__internal_accurate_pow)
$_Z26computeAccelerationsKernelPdS_ddi$__internal_accurate_pow:
[----:B------:R-:W-:Y:S01]  /*1290*/  ISETP.GT.U32.AND P1, PT, R51, 0xfffff, PT ;  /* 0x000fffff3300780c */ /* 0x000fe20003f24070 */
[----:B------:R-:W-:Y:S01]  /*12a0*/  IMAD.MOV.U32 R50, RZ, RZ, R34 ;  /* 0x000000ffff327224 */ /* 0x000fe200078e0022 */
[----:B------:R-:W-:Y:S01]  /*12b0*/  UMOV UR8, 0x7d2cafe2 ;  /* 0x7d2cafe200087882 */ /* 0x000fe20000000000 */
[----:B------:R-:W-:Y:S01]  /*12c0*/  IMAD.MOV.U32 R32, RZ, RZ, R51 ;  /* 0x000000ffff207224 */ /* 0x000fe200078e0033 */
[----:B------:R-:W-:Y:S01]  /*12d0*/  UMOV UR9, 0x3eb0f5ff ;  /* 0x3eb0f5ff00097882 */ /* 0x000fe20000000000 */
[----:B------:R-:W-:Y:S01]  /*12e0*/  IMAD.MOV.U32 R38, RZ, RZ, RZ ;  /* 0x000000ffff267224 */ /* 0x000fe200078e00ff */
[----:B------:R-:W-:Y:S01]  /*12f0*/  UMOV UR10, 0x3b39803f ;  /* 0x3b39803f000a7882 */ /* 0x000fe20000000000 */
[----:B------:R-:W-:Y:S01]  /*1300*/  IMAD.MOV.U32 R36, RZ, RZ, 0x41ad3b5a ;  /* 0x41ad3b5aff247424 */ /* 0x000fe200078e00ff */
[----:B------:R-:W-:Y:S01]  /*1310*/  UMOV UR11, 0x3c7abc9e ;  /* 0x3c7abc9e000b7882 */ /* 0x000fe20000000000 */
[----:B------:R-:W-:-:S04]  /*1320*/  IMAD.MOV.U32 R37, RZ, RZ, 0x3ed0f5d2 ;  /* 0x3ed0f5d2ff257424 */ /* 0x000fc800078e00ff */
[----:B------:R-:W-:Y:S01]  /*1330*/  @!P1 DMUL R30, R50, 1.80143985094819840000e+16 ;  /* 0x43500000321e9828 */ /* 0x000fe20000000000 */
[----:B------:R-:W-:-:S09]  /*1340*/  SHF.R.U32.HI R51, RZ, 0x14, R51 ;  /* 0x00000014ff337819 */ /* 0x000fd20000011633 */
[----:B------:R-:W-:Y:S01]  /*1350*/  @!P1 IMAD.MOV.U32 R32, RZ, RZ, R31 ;  /* 0x000000ffff209224 */ /* 0x000fe200078e001f */
[----:B------:R-:W-:Y:S01]  /*1360*/  @!P1 LEA.HI R51, R31, 0xffffffca, RZ, 0xc ;  /* 0xffffffca1f339811 */ /* 0x000fe200078f60ff */
[----:B------:R-:W-:-:S03]  /*1370*/  @!P1 IMAD.MOV.U32 R34, RZ, RZ, R30 ;  /* 0x000000ffff229224 */ /* 0x000fc600078e001e */
[----:B------:R-:W-:Y:S01]  /*1380*/  LOP3.LUT R32, R32, 0x800fffff, RZ, 0xc0, !PT ;  /* 0x800fffff20207812 */ /* 0x000fe200078ec0ff */
[----:B------:R-:W-:-:S03]  /*1390*/  VIADD R30, R51, 0xfffffc01 ;  /* 0xfffffc01331e7836 */ /* 0x000fc60000000000 */
[----:B------:R-:W-:-:S04]  /*13a0*/  LOP3.LUT R35, R32, 0x3ff00000, RZ, 0xfc, !PT ;  /* 0x3ff0000020237812 */ /* 0x000fc800078efcff */
[----:B------:R-:W-:-:S13]  /*13b0*/  ISETP.GE.U32.AND P2, PT, R35, 0x3ff6a09f, PT ;  /* 0x3ff6a09f2300780c */ /* 0x000fda0003f46070 */
[----:B------:R-:W-:Y:S02]  /*13c0*/  @P2 VIADD R33, R35, 0xfff00000 ;  /* 0xfff0000023212836 */ /* 0x000fe40000000000 */
[----:B------:R-:W-:Y:S02]  /*13d0*/  @P2 VIADD R30, R51, 0xfffffc02 ;  /* 0xfffffc02331e2836 */ /* 0x000fe40000000000 */
[----:B------:R-:W-:-:S06]  /*13e0*/  @P2 IMAD.MOV.U32 R35, RZ, RZ, R33 ;  /* 0x000000ffff232224 */ /* 0x000fcc00078e0021 */
[C---:B------:R-:W-:Y:S02]  /*13f0*/  DADD R40, R34.reuse, 1 ;  /* 0x3ff0000022287429 */ /* 0x040fe40000000000 */
[----:B------:R-:W-:-:S04]  /*1400*/  DADD R34, R34, -1 ;  /* 0xbff0000022227429 */ /* 0x000fc80000000000 */
[----:B------:R-:W0:Y:S02]  /*1410*/  MUFU.RCP64H R39, R41 ;  /* 0x0000002900277308 */ /* 0x000e240000001800 */
[----:B0-----:R-:W-:-:S08]  /*1420*/  DFMA R32, -R40, R38, 1 ;  /* 0x3ff000002820742b */ /* 0x001fd00000000126 */
[----:B------:R-:W-:-:S08]  /*1430*/  DFMA R32, R32, R32, R32 ;  /* 0x000000202020722b */ /* 0x000fd00000000020 */
[----:B------:R-:W-:-:S08]  /*1440*/  DFMA R38, R38, R32, R38 ;  /* 0x000000202626722b */ /* 0x000fd00000000026 */
[----:B------:R-:W-:-:S08]  /*1450*/  DMUL R32, R34, R38 ;  /* 0x0000002622207228 */ /* 0x000fd00000000000 */
[----:B------:R-:W-:-:S08]  /*1460*/  DFMA R32, R34, R38, R32 ;  /* 0x000000262220722b */ /* 0x000fd00000000020 */
[----:B------:R-:W-:-:S08]  /*1470*/  DMUL R42, R32, R32 ;  /* 0x00000020202a7228 */ /* 0x000fd00000000000 */
[----:B------:R-:W-:Y:S01]  /*1480*/  DFMA R36, R42, UR8, R36 ;  /* 0x000000082a247c2b */ /* 0x000fe20008000024 */
[----:B------:R-:W-:Y:S01]  /*1490*/  UMOV UR8, 0x75488a3f ;  /* 0x75488a3f00087882 */ /* 0x000fe20000000000 */
[----:B------:R-:W-:-:S06]  /*14a0*/  UMOV UR9, 0x3ef3b20a ;  /* 0x3ef3b20a00097882 */ /* 0x000fcc0000000000 */
[----:B------:R-:W-:Y:S01]  /*14b0*/  DFMA R40, R42, R36, UR8 ;  /* 0x000000082a287e2b */ /* 0x000fe20008000024 */
[----:B------:R-:W-:Y:S01]  /*14c0*/  UMOV UR8, 0xe4faecd5 ;  /* 0xe4faecd500087882 */ /* 0x000fe20000000000 */
[----:B------:R-:W-:Y:S01]  /*14d0*/  UMOV UR9, 0x3f1745cd ;  /* 0x3f1745cd00097882 */ /* 0x000fe20000000000 */
[----:B------:R-:W-:-:S05]  /*14e0*/  DADD R36, R34, -R32 ;  /* 0x0000000022247229 */ /* 0x000fca0000000820 */
[----:B------:R-:W-:Y:S01]  /*14f0*/  DFMA R40, R42, R40, UR8 ;  /* 0x000000082a287e2b */ /* 0x000fe20008000028 */
[----:B------:R-:W-:Y:S01]  /*1500*/  UMOV UR8, 0x258a578b ;  /* 0x258a578b00087882 */ /* 0x000fe20000000000 */
[----:B------:R-:W-:Y:S01]  /*1510*/  UMOV UR9, 0x3f3c71c7 ;  /* 0x3f3c71c700097882 */ /* 0x000fe20000000000 */
[----:B------:R-:W-:-:S05]  /*1520*/  DADD R36, R36, R36 ;  /* 0x0000000024247229 */ /* 0x000fca0000000024 */
[----:B------:R-:W-:Y:S01]  /*1530*/  DFMA R40, R42, R40, UR8 ;  /* 0x000000082a287e2b */ /* 0x000fe20008000028 */
[----:B------:R-:W-:Y:S01]  /*1540*/  UMOV UR8, 0x9242b910 ;  /* 0x9242b91000087882 */ /* 0x000fe20000000000 */
[----:B------:R-:W-:Y:S01]  /*1550*/  UMOV UR9, 0x3f624924 ;  /* 0x3f62492400097882 */ /* 0x000fe20000000000 */
[----:B------:R-:W-:-:S05]  /*1560*/  DFMA R36, R34, -R32, R36 ;  /* 0x800000202224722b */ /* 0x000fca0000000024 */
[----:B------:R-:W-:Y:S01]  /*1570*/  DFMA R40, R42, R40, UR8 ;  /* 0x000000082a287e2b */ /* 0x000fe20008000028 */
[----:B------:R-:W-:Y:S01]  /*1580*/  UMOV UR8, 0x99999dfb ;  /* 0x99999dfb00087882 */ /* 0x000fe20000000000 */
[----:B------:R-:W-:Y:S01]  /*1590*/  UMOV UR9, 0x3f899999 ;  /* 0x3f89999900097882 */ /* 0x000fe20000000000 */
[----:B------:R-:W-:Y:S02]  /*15a0*/  DMUL R36, R38, R36 ;  /* 0x0000002426247228 */ /* 0x000fe40000000000 */
[----:B------:R-:W-:-:S03]  /*15b0*/  DMUL R38, R32, R32 ;  /* 0x0000002020267228 */ /* 0x000fc60000000000 */
[----:B------:R-:W-:Y:S01]  /*15c0*/  DFMA R40, R42, R40, UR8 ;  /* 0x000000082a287e2b */ /* 0x000fe20008000028 */
[----:B------:R-:W-:Y:S01]  /*15d0*/  UMOV UR8, 0x55555555 ;  /* 0x5555555500087882 */ /* 0x000fe20000000000 */
[----:B------:R-:W-:-:S06]  /*15e0*/  UMOV UR9, 0x3fb55555 ;  /* 0x3fb5555500097882 */ /* 0x000fcc0000000000 */
[----:B------:R-:W-:-:S08]  /*15f0*/  DFMA R34, R42, R40, UR8 ;  /* 0x000000082a227e2b */ /* 0x000fd00008000028 */
[----:B------:R-:W-:Y:S01]  /*1600*/  DADD R44, -R34, UR8 ;  /* 0x00000008222c7e29 */ /* 0x000fe20008000100 */
[----:B------:R-:W-:Y:S01]  /*1610*/  UMOV UR8, 0xb9e7b0 ;  /* 0x00b9e7b000087882 */ /* 0x000fe20000000000 */
[----:B------:R-:W-:-:S06]  /*1620*/  UMOV UR9, 0x3c46a4cb ;  /* 0x3c46a4cb00097882 */ /* 0x000fcc0000000000 */
[----:B------:R-:W-:Y:S02]  /*1630*/  DFMA R44, R42, R40, R44 ;  /* 0x000000282a2c722b */ /* 0x000fe4000000002c */
[----:B------:R-:W-:Y:S01]  /*1640*/  DFMA R42, R32, R32, -R38 ;  /* 0x00000020202a722b */ /* 0x000fe20000000826 */
[----:B------:R-:W-:Y:S02]  /*1650*/  VIADD R41, R37, 0x100000 ;  /* 0x0010000025297836 */ /* 0x000fe40000000000 */
[----:B------:R-:W-:-:S03]  /*1660*/  IMAD.MOV.U32 R40, RZ, RZ, R36 ;  /* 0x000000ffff287224 */ /* 0x000fc600078e0024 */
[----:B------:R-:W-:Y:S01]  /*1670*/  DADD R44, R44, -UR8 ;  /* 0x800000082c2c7e29 */ /* 0x000fe20008000000 */
[----:B------:R-:W-:Y:S01]  /*1680*/  UMOV UR8, 0x80000000 ;  /* 0x8000000000087882 */ /* 0x000fe20000000000 */
[----:B------:R-:W-:Y:S01]  /*1690*/  UMOV UR9, 0x43300000 ;  /* 0x4330000000097882 */ /* 0x000fe20000000000 */
[C---:B------:R-:W-:Y:S02]  /*16a0*/  DFMA R40, R32.reuse, R40, R42 ;  /* 0x000000282028722b */ /* 0x040fe4000000002a */
[----:B------:R-:W-:-:S08]  /*16b0*/  DMUL R42, R32, R38 ;  /* 0x00000026202a7228 */ /* 0x000fd00000000000 */
[----:B------:R-:W-:-:S08]  /*16c0*/  DFMA R46, R32, R38, -R42 ;  /* 0x00000026202e722b */ /* 0x000fd0000000082a */
[----:B------:R-:W-:Y:S02]  /*16d0*/  DFMA R46, R36, R38, R46 ;  /* 0x00000026242e722b */ /* 0x000fe4000000002e */
[----:B------:R-:W-:-:S06]  /*16e0*/  DADD R38, R34, R44 ;  /* 0x0000000022267229 */ /* 0x000fcc000000002c */
[----:B------:R-:W-:Y:S02]  /*16f0*/  DFMA R40, R32, R40, R46 ;  /* 0x000000282028722b */ /* 0x000fe4000000002e */
[----:B------:R-:W-:Y:S02]  /*1700*/  DADD R46, R34, -R38 ;  /* 0x00000000222e7229 */ /* 0x000fe40000000826 */
[----:B------:R-:W-:-:S06]  /*1710*/  DMUL R34, R38, R42 ;  /* 0x0000002a26227228 */ /* 0x000fcc0000000000 */
[----:B------:R-:W-:Y:S02]  /*1720*/  DADD R46, R44, R46 ;  /* 0x000000002c2e7229 */ /* 0x000fe4000000002e */
[----:B------:R-:W-:-:S08]  /*1730*/  DFMA R44, R38, R42, -R34 ;  /* 0x0000002a262c722b */ /* 0x000fd00000000822 */
[----:B------:R-:W-:-:S08]  /*1740*/  DFMA R40, R38, R40, R44 ;  /* 0x000000282628722b */ /* 0x000fd0000000002c */
[----:B------:R-:W-:-:S08]  /*1750*/  DFMA R46, R46, R42, R40 ;  /* 0x0000002a2e2e722b */ /* 0x000fd00000000028 */
[----:B------:R-:W-:-:S08]  /*1760*/  DADD R40, R34, R46 ;  /* 0x0000000022287229 */ /* 0x000fd0000000002e */
[--C-:B------:R-:W-:Y:S02]  /*1770*/  DADD R38, R32, R40.reuse ;  /* 0x0000000020267229 */ /* 0x100fe40000000028 */
[----:B------:R-:W-:-:S06]  /*1780*/  DADD R34, R34, -R40 ;  /* 0x0000000022227229 */ /* 0x000fcc0000000828 */
[----:B------:R-:W-:Y:S02]  /*1790*/  DADD R32, R32, -R38 ;  /* 0x0000000020207229 */ /* 0x000fe40000000826 */
[----:B------:R-:W-:-:S06]  /*17a0*/  DADD R34, R46, R34 ;  /* 0x000000002e227229 */ /* 0x000fcc0000000022 */
[----:B------:R-:W-:-:S08]  /*17b0*/  DADD R32, R40, R32 ;  /* 0x0000000028207229 */ /* 0x000fd00000000020 */
[----:B------:R-:W-:-:S08]  /*17c0*/  DADD R32, R34, R32 ;  /* 0x0000000022207229 */ /* 0x000fd00000000020 */
[----:B------:R-:W-:Y:S01]  /*17d0*/  DADD R36, R36, R32 ;  /* 0x0000000024247229 */ /* 0x000fe20000000020 */
[----:B------:R-:W-:Y:S01]  /*17e0*/  LOP3.LUT R32, R30, 0x80000000, RZ, 0x3c, !PT ;  /* 0x800000001e207812 */ /* 0x000fe200078e3cff */
[----:B------:R-:W-:-:S06]  /*17f0*/  IMAD.MOV.U32 R33, RZ, RZ, 0x43300000 ;  /* 0x43300000ff217424 */ /* 0x000fcc00078e00ff */
[----:B------:R-:W-:Y:S02]  /*1800*/  DADD R34, R38, R36 ;  /* 0x0000000026227229 */ /* 0x000fe40000000024 */
[----:B------:R-:W-:Y:S01]  /*1810*/  DADD R32, R32, -UR8 ;  /* 0x8000000820207e29 */ /* 0x000fe20008000000 */
[----:B------:R-:W-:Y:S01]  /*1820*/  UMOV UR8, 0xfefa39ef ;  /* 0xfefa39ef00087882 */ /* 0x000fe20000000000 */
[----:B------:R-:W-:-:S04]  /*1830*/  UMOV UR9, 0x3fe62e42 ;  /* 0x3fe62e4200097882 */ /* 0x000fc80000000000 */
[--C-:B------:R-:W-:Y:S02]  /*1840*/  DADD R40, R38, -R34.reuse ;  /* 0x0000000026287229 */ /* 0x100fe40000000822 */
[----:B------:R-:W-:-:S06]  /*1850*/  DFMA R30, R32, UR8, R34 ;  /* 0x00000008201e7c2b */ /* 0x000fcc0008000022 */
[----:B------:R-:W-:Y:S02]  /*1860*/  DADD R40, R36, R40 ;  /* 0x0000000024287229 */ /* 0x000fe40000000028 */
[----:B------:R-:W-:-:S08]  /*1870*/  DFMA R38, R32, -UR8, R30 ;  /* 0x8000000820267c2b */ /* 0x000fd0000800001e */
[----:B------:R-:W-:-:S08]  /*1880*/  DADD R38, -R34, R38 ;  /* 0x0000000022267229 */ /* 0x000fd00000000126 */
[----:B------:R-:W-:-:S08]  /*1890*/  DADD R34, R40, -R38 ;  /* 0x0000000028227229 */ /* 0x000fd00000000826 */
[----:B------:R-:W-:Y:S01]  /*18a0*/  DFMA R34, R32, UR10, R34 ;  /* 0x0000000a20227c2b */ /* 0x000fe20008000022 */
[C---:B------:R-:W-:Y:S01]  /*18b0*/  IMAD.SHL.U32 R32, R7.reuse, 0x2, RZ ;  /* 0x0000000207207824 */ /* 0x040fe200078e00ff */
[----:B------:R-:W-:-:S04]  /*18c0*/  LOP3.LUT R33, R7, 0xff0fffff, RZ, 0xc0, !PT ;  /* 0xff0fffff07217812 */ /* 0x000fc800078ec0ff */
[----:B------:R-:W-:Y:S02]  /*18d0*/  ISETP.GT.U32.AND P1, PT, R32, -0x2000001, PT ;  /* 0xfdffffff2000780c */ /* 0x000fe40003f24070 */
[----:B------:R-:W-:Y:S01]  /*18e0*/  DADD R36, R30, R34 ;  /* 0x000000001e247229 */ /* 0x000fe20000000022 */
[----:B------:R-:W-:Y:S01]  /*18f0*/  IMAD.MOV.U32 R32, RZ, RZ, R6 ;  /* 0x000000ffff207224 */ /* 0x000fe200078e0006 */
[----:B------:R-:W-:-:S06]  /*1900*/  SEL R33, R33, R7, P1 ;  /* 0x0000000721217207 */ /* 0x000fcc0000800000 */
[----:B------:R-:W-:Y:S02]  /*1910*/  DADD R38, R30, -R36 ;  /* 0x000000001e267229 */ /* 0x000fe40000000824 */
[----:B------:R-:W-:-:S06]  /*1920*/  DMUL R30, R36, R32 ;  /* 0x00000020241e7228 */ /* 0x000fcc0000000000 */
[----:B------:R-:W-:Y:S02]  /*1930*/  DADD R38, R34, R38 ;  /* 0x0000000022267229 */ /* 0x000fe40000000026 */
[----:B------:R-:W-:-:S08]  /*1940*/  DFMA R36, R36, R32, -R30 ;  /* 0x000000202424722b */ /* 0x000fd0000000081e */
[----:B------:R-:W-:Y:S01]  /*1950*/  DFMA R38, R38, R32, R36 ;  /* 0x000000202626722b */ /* 0x000fe20000000024 */
[----:B------:R-:W-:Y:S02]  /*1960*/  IMAD.MOV.U32 R32, RZ, RZ, 0x652b82fe ;  /* 0x652b82feff207424 */ /* 0x000fe400078e00ff */
[----:B------:R-:W-:-:S05]  /*1970*/  IMAD.MOV.U32 R33, RZ, RZ, 0x3ff71547 ;  /* 0x3ff71547ff217424 */ /* 0x000fca00078e00ff */
[----:B------:R-:W-:-:S08]  /*1980*/  DADD R34, R30, R38 ;  /* 0x000000001e227229 */ /* 0x000fd00000000026 */
[----:B------:R-:W-:Y:S02]  /*1990*/  DFMA R32, R34, R32, 6.75539944105574400000e+15 ;  /* 0x433800002220742b */ /* 0x000fe40000000020 */
[----:B------:R-:W-:Y:S01]  /*19a0*/  FSETP.GEU.AND P1, PT, |R35|, 4.1917929649353027344, PT ;  /* 0x4086232b2300780b */ /* 0x000fe20003f2e200 */
[----:B------:R-:W-:-:S05]  /*19b0*/  DADD R30, R30, -R34 ;  /* 0x000000001e1e7229 */ /* 0x000fca0000000822 */
[----:B------:R-:W-:-:S03]  /*19c0*/  DADD R36, R32, -6.75539944105574400000e+15 ;  /* 0xc338000020247429 */ /* 0x000fc60000000000 */
[----:B------:R-:W-:-:S05]  /*19d0*/  DADD R38, R38, R30 ;  /* 0x0000000026267229 */ /* 0x000fca000000001e */
[----:B------:R-:W-:Y:S01]  /*19e0*/  DFMA R40, R36, -UR8, R34 ;  /* 0x8000000824287c2b */ /* 0x000fe20008000022 */
[----:B------:R-:W-:Y:S01]  /*19f0*/  UMOV UR8, 0x3b39803f ;  /* 0x3b39803f00087882 */ /* 0x000fe20000000000 */
[----:B------:R-:W-:-:S06]  /*1a00*/  UMOV UR9, 0x3c7abc9e ;  /* 0x3c7abc9e00097882 */ /* 0x000fcc0000000000 */
[----:B------:R-:W-:Y:S01]  /*1a10*/  DFMA R36, R36, -UR8, R40 ;  /* 0x8000000824247c2b */ /* 0x000fe20008000028 */
[----:B------:R-:W-:Y:S01]  /*1a20*/  UMOV UR8, 0x69ce2bdf ;  /* 0x69ce2bdf00087882 */ /* 0x000fe20000000000 */
[----:B------:R-:W-:Y:S01]  /*1a30*/  IMAD.MOV.U32 R40, RZ, RZ, -0x35dec16 ;  /* 0xfca213eaff287424 */ /* 0x000fe200078e00ff */
[----:B------:R-:W-:Y:S01]  /*1a40*/  UMOV UR9, 0x3e5ade15 ;  /* 0x3e5ade1500097882 */ /* 0x000fe20000000000 */
[----:B------:R-:W-:-:S06]  /*1a50*/  IMAD.MOV.U32 R41, RZ, RZ, 0x3e928af3 ;  /* 0x3e928af3ff297424 */ /* 0x000fcc00078e00ff */
[----:B------:R-:W-:Y:S01]  /*1a60*/  DFMA R40, R36, UR8, R40 ;  /* 0x0000000824287c2b */ /* 0x000fe20008000028 */
[----:B------:R-:W-:Y:S01]  /*1a70*/  UMOV UR8, 0x62401315 ;  /* 0x6240131500087882 */ /* 0x000fe20000000000 */
[----:B------:R-:W-:-:S06]  /*1a80*/  UMOV UR9, 0x3ec71dee ;  /* 0x3ec71dee00097882 */ /* 0x000fcc0000000000 */
[----:B------:R-:W-:Y:S01]  /*1a90*/  DFMA R40, R36, R40, UR8 ;  /* 0x0000000824287e2b */ /* 0x000fe20008000028 */
        /* <DEDUP_REMOVED lines=20> */
[----:B------:R-:W-:-:S08]  /*1be0*/  DFMA R40, R36, R40, UR8 ;  /* 0x0000000824287e2b */ /* 0x000fd00008000028 */
[----:B------:R-:W-:-:S08]  /*1bf0*/  DFMA R40, R36, R40, 1 ;  /* 0x3ff000002428742b */ /* 0x000fd00000000028 */
[----:B------:R-:W-:-:S10]  /*1c00*/  DFMA R36, R36, R40, 1 ;  /* 0x3ff000002424742b */ /* 0x000fd40000000028 */
[----:B------:R-:W-:Y:S02]  /*1c10*/  IMAD R31, R32, 0x100000, R37 ;  /* 0x00100000201f7824 */ /* 0x000fe400078e0225 */
[----:B------:R-:W-:Y:S01]  /*1c20*/  IMAD.MOV.U32 R30, RZ, RZ, R36 ;  /* 0x000000ffff1e7224 */ /* 0x000fe200078e0024 */
[----:B------:R-:W-:Y:S06]  /*1c30*/  @!P1 BRA `(.L_x_41) ;  /* 0x0000000000309947 */ /* 0x000fec0003800000 */
[----:B------:R-:W-:Y:S01]  /*1c40*/  FSETP.GEU.AND P2, PT, |R35|, 4.2275390625, PT ;  /* 0x408748002300780b */ /* 0x000fe20003f4e200 */
[C---:B------:R-:W-:Y:S02]  /*1c50*/  DADD R30, R34.reuse, +INF ;  /* 0x7ff00000221e7429 */ /* 0x040fe40000000000 */
[----:B------:R-:W-:-:S08]  /*1c60*/  DSETP.GEU.AND P1, PT, R34, RZ, PT ;  /* 0x000000ff2200722a */ /* 0x000fd00003f2e000 */
[----:B------:R-:W-:Y:S02]  /*1c70*/  FSEL R30, R30, RZ, P1 ;  /* 0x000000ff1e1e7208 */ /* 0x000fe40000800000 */
[----:B------:R-:W-:Y:S02]  /*1c80*/  @!P2 LEA.HI R7, R32, R32, RZ, 0x1 ;  /* 0x000000202007a211 */ /* 0x000fe400078f08ff */
[----:B------:R-:W-:Y:S02]  /*1c90*/  FSEL R31, R31, RZ, P1 ;  /* 0x000000ff1f1f7208 */ /* 0x000fe40000800000 */
[----:B------:R-:W-:-:S05]  /*1ca0*/  @!P2 SHF.R.S32.HI R7, RZ, 0x1, R7 ;  /* 0x00000001ff07a819 */ /* 0x000fca0000011407 */
[----:B------:R-:W-:Y:S02]  /*1cb0*/  @!P2 IMAD.IADD R32, R32, 0x1, -R7 ;  /* 0x000000012020a824 */ /* 0x000fe400078e0a07 */
[----:B------:R-:W-:-:S03]  /*1cc0*/  @!P2 IMAD R37, R7, 0x100000, R37 ;  /* 0x001000000725a824 */ /* 0x000fc600078e0225 */
[----:B------:R-:W-:Y:S01]  /*1cd0*/  @!P2 LEA R33, R32, 0x3ff00000, 0x14 ;  /* 0x3ff000002021a811 */ /* 0x000fe200078ea0ff */
[----:B------:R-:W-:-:S06]  /*1ce0*/  @!P2 IMAD.MOV.U32 R32, RZ, RZ, RZ ;  /* 0x000000ffff20a224 */ /* 0x000fcc00078e00ff */
[----:B------:R-:W-:-:S11]  /*1cf0*/  @!P2 DMUL R30, R36, R32 ;  /* 0x00000020241ea228 */ /* 0x000fd60000000000 */
.L_x_41:
[----:B------:R-:W-:Y:S01]  /*1d00*/  DFMA R38, R38, R30, R30 ;  /* 0x0000001e2626722b */ /* 0x000fe2000000001e */
[----:B------:R-:W-:Y:S01]  /*1d10*/  IMAD.MOV.U32 R32, RZ, RZ, R0 ;  /* 0x000000ffff207224 */ /* 0x000fe200078e0000 */
[----:B------:R-:W-:Y:S01]  /*1d20*/  DSETP.NEU.AND P1, PT, |R30|, +INF , PT ;  /* 0x7ff000001e00742a */ /* 0x000fe20003f2d200 */
[----:B------:R-:W-:-:S07]  /*1d30*/  IMAD.MOV.U32 R33, RZ, RZ, 0x0 ;  /* 0x00000000ff217424 */ /* 0x000fce00078e00ff */
[----:B------:R-:W-:Y:S02]  /*1d40*/  FSEL R30, R30, R38, !P1 ;  /* 0x000000261e1e7208 */ /* 0x000fe40004800000 */
[----:B------:R-:W-:Y:S01]  /*1d50*/  FSEL R31, R31, R39, !P1 ;  /* 0x000000271f1f7208 */ /* 0x000fe20004800000 */
[----:B------:R-:W-:Y:S06]  /*1d60*/  RET.REL.NODEC R32 `(_Z26computeAccelerationsKernelPdS_ddi) ;  /* 0xffffffe020a47950 */ /* 0x000fec0003c3ffff */
.L_x_42:
        /* <DEDUP_REMOVED lines=9> */
.L_x_115:


//--------------------- .text._Z23pairwisePotentialKernelPdS_ddi --------------------------
	.section	.text._Z23pairwisePotentialKernelPdS_ddi,"ax",@progbits
	.align	128
        .global         _Z23pairwisePotentialKernelPdS_ddi
        .type           _Z23pairwisePotentialKernelPdS_ddi,@function
        .size           _Z23pairwisePotentialKernelPdS_ddi,(.L_x_116 - _Z23pairwisePotentialKernelPdS_ddi)
        .other          _Z23pairwisePotentialKernelPdS_ddi,@"STO_CUDA_ENTRY STV_DEFAULT"
_Z23pairwisePotentialKernelPdS_ddi:
.text._Z23pairwisePotentialKernelPdS_ddi:
[----:B------:R-:W-:Y:S08]  /*0000*/  LDC R1, c[0x0][0x37c] ;  /* 0x0000df00ff017b82 */ /* 0x000ff00000000800 */
[----:B------:R-:W0:Y:S01]  /*0010*/  LDC R9, c[0x0][0x3a0] ;  /* 0x0000e800ff097b82 */ /* 0x000e220000000800 */
[----:B------:R-:W1:Y:S01]  /*0020*/  S2R R8, SR_CTAID.X ;  /* 0x0000000000087919 */ /* 0x000e620000002500 */
[----:B------:R-:W1:Y:S01]  /*0030*/  LDCU UR6, c[0x0][0x360] ;  /* 0x00006c00ff0677ac */ /* 0x000e620008000800 */
[----:B------:R-:W-:Y:S01]  /*0040*/  BSSY.RECONVERGENT B0, `(.L_x_43) ;  /* 0x0000058000007945 */ /* 0x000fe20003800200 */
[----:B------:R-:W1:Y:S01]  /*0050*/  S2R R7, SR_TID.X ;  /* 0x0000000000077919 */ /* 0x000e620000002100 */
[----:B------:R-:W-:Y:S01]  /*0060*/  UMOV UR4, 0x400 ;  /* 0x0000040000047882 */ /* 0x000fe20000000000 */
[----:B------:R-:W2:Y:S02]  /*0070*/  LDCU.64 UR8, c[0x0][0x358] ;  /* 0x00006b00ff0877ac */ /* 0x000ea40008000a00 */
[----:B------:R-:W3:Y:S01]  /*0080*/  S2UR UR5, SR_CgaCtaId ;  /* 0x00000000000579c3 */ /* 0x000ee20000008800 */
[----:B0-----:R-:W-:-:S04]  /*0090*/  IABS R5, R9 ;  /* 0x0000000900057213 */ /* 0x001fc80000000000 */
[----:B------:R-:W0:Y:S01]  /*00a0*/  I2F.RP R4, R5 ;  /* 0x0000000500047306 */ /* 0x000e220000209400 */
[----:B---3--:R-:W-:Y:S01]  /*00b0*/  ULEA UR4, UR5, UR4, 0x18 ;  /* 0x0000000405047291 */ /* 0x008fe2000f8ec0ff */
[----:B-1----:R-:W-:-:S06]  /*00c0*/  IMAD R0, R8, UR6, R7 ;  /* 0x0000000608007c24 */ /* 0x002fcc000f8e0207 */
[----:B0-----:R-:W0:Y:S02]  /*00d0*/  MUFU.RCP R4, R4 ;  /* 0x0000000400047308 */ /* 0x001e240000001000 */
[----:B0-----:R-:W-:Y:S01]  /*00e0*/  VIADD R2, R4, 0xffffffe ;  /* 0x0ffffffe04027836 */ /* 0x001fe20000000000 */
[----:B------:R-:W-:-:S05]  /*00f0*/  IABS R4, R0 ;  /* 0x0000000000047213 */ /* 0x000fca0000000000 */
[----:B------:R0:W1:Y:S02]  /*0100*/  F2I.FTZ.U32.TRUNC.NTZ R3, R2 ;  /* 0x0000000200037305 */ /* 0x000064000021f000 */
[----:B0-----:R-:W-:Y:S02]  /*0110*/  IMAD.MOV.U32 R2, RZ, RZ, RZ ;  /* 0x000000ffff027224 */ /* 0x001fe400078e00ff */
[----:B-1----:R-:W-:-:S04]  /*0120*/  IMAD.MOV R6, RZ, RZ, -R3 ;  /* 0x000000ffff067224 */ /* 0x002fc800078e0a03 */
[----:B------:R-:W-:Y:S01]  /*0130*/  IMAD R11, R6, R5, RZ ;  /* 0x00000005060b7224 */ /* 0x000fe200078e02ff */
[----:B------:R-:W-:-:S03]  /*0140*/  LEA R6, R7, UR4, 0x3 ;  /* 0x0000000407067c11 */ /* 0x000fc6000f8e18ff */
[----:B------:R-:W-:Y:S02]  /*0150*/  IMAD.HI.U32 R3, R3, R11, R2 ;  /* 0x0000000b03037227 */ /* 0x000fe400078e0002 */
[----:B------:R0:W-:Y:S04]  /*0160*/  STS.64 [R6], RZ ;  /* 0x000000ff06007388 */ /* 0x0001e80000000a00 */
[----:B------:R-:W-:-:S04]  /*0170*/  IMAD.HI.U32 R3, R3, R4, RZ ;  /* 0x0000000403037227 */ /* 0x000fc800078e00ff */
[----:B------:R-:W-:-:S04]  /*0180*/  IMAD.MOV R2, RZ, RZ, -R3 ;  /* 0x000000ffff027224 */ /* 0x000fc800078e0a03 */
[----:B------:R-:W-:-:S05]  /*0190*/  IMAD R2, R5, R2, R4 ;  /* 0x0000000205027224 */ /* 0x000fca00078e0204 */
[----:B------:R-:W-:-:S13]  /*01a0*/  ISETP.GT.U32.AND P2, PT, R5, R2, PT ;  /* 0x000000020500720c */ /* 0x000fda0003f44070 */
[----:B------:R-:W-:Y:S02]  /*01b0*/  @!P2 IMAD.IADD R2, R2, 0x1, -R5 ;  /* 0x000000010202a824 */ /* 0x000fe400078e0a05 */
[----:B------:R-:W-:Y:S01]  /*01c0*/  @!P2 VIADD R3, R3, 0x1 ;  /* 0x000000010303a836 */ /* 0x000fe20000000000 */
[----:B------:R-:W-:Y:S02]  /*01d0*/  ISETP.NE.AND P2, PT, R9, RZ, PT ;  /* 0x000000ff0900720c */ /* 0x000fe40003f45270 */
[----:B------:R-:W-:Y:S02]  /*01e0*/  ISETP.GE.U32.AND P0, PT, R2, R5, PT ;  /* 0x000000050200720c */ /* 0x000fe40003f06070 */
[----:B------:R-:W-:-:S04]  /*01f0*/  LOP3.LUT R2, R0, R9, RZ, 0x3c, !PT ;  /* 0x0000000900027212 */ /* 0x000fc800078e3cff */
[----:B------:R-:W-:-:S07]  /*0200*/  ISETP.GE.AND P1, PT, R2, RZ, PT ;  /* 0x000000ff0200720c */ /* 0x000fce0003f26270 */
[----:B------:R-:W-:-:S06]  /*0210*/  @P0 VIADD R3, R3, 0x1 ;  /* 0x0000000103030836 */ /* 0x000fcc0000000000 */
[----:B------:R-:W-:Y:S01]  /*0220*/  @!P1 IMAD.MOV R3, RZ, RZ, -R3 ;  /* 0x000000ffff039224 */ /* 0x000fe200078e0a03 */
[----:B------:R-:W-:-:S05]  /*0230*/  @!P2 LOP3.LUT R3, RZ, R9, RZ, 0x33, !PT ;  /* 0x00000009ff03a212 */ /* 0x000fca00078e33ff */
[----:B------:R-:W-:-:S04]  /*0240*/  IMAD.MOV R2, RZ, RZ, -R3 ;  /* 0x000000ffff027224 */ /* 0x000fc800078e0a03 */
[----:B------:R-:W-:Y:S02]  /*0250*/  IMAD R2, R9, R2, R0 ;  /* 0x0000000209027224 */ /* 0x000fe400078e0200 */
[----:B------:R-:W-:-:S03]  /*0260*/  IMAD.U32 R0, RZ, RZ, UR6 ;  /* 0x00000006ff007e24 */ /* 0x000fc6000f8e00ff */
[----:B------:R-:W-:-:S04]  /*0270*/  ISETP.GE.AND P0, PT, R2, R3, PT ;  /* 0x000000030200720c */ /* 0x000fc80003f06270 */
[----:B------:R-:W-:-:S13]  /*0280*/  ISETP.GE.OR P0, PT, R3, R9, P0 ;  /* 0x000000090300720c */ /* 0x000fda0000706670 */
[----:B0-2---:R-:W-:Y:S05]  /*0290*/  @P0 BRA `(.L_x_44) ;  /* 0x0000000000c80947 */ /* 0x005fea0003800000 */
[----:B------:R-:W0:Y:S01]  /*02a0*/  LDC.64 R10, c[0x0][0x380] ;  /* 0x0000e000ff0a7b82 */ /* 0x000e220000000a00 */
[----:B------:R-:W-:Y:S02]  /*02b0*/  IMAD R3, R3, 0x3, RZ ;  /* 0x0000000303037824 */ /* 0x000fe400078e02ff */
[----:B------:R-:W-:Y:S02]  /*02c0*/  IMAD R5, R2, 0x3, RZ ;  /* 0x0000000302057824 */ /* 0x000fe400078e02ff */
[----:B0-----:R-:W-:-:S04]  /*02d0*/  IMAD.WIDE R2, R3, 0x8, R10 ;  /* 0x0000000803027825 */ /* 0x001fc800078e020a */
[----:B------:R-:W-:Y:S01]  /*02e0*/  IMAD.WIDE R10, R5, 0x8, R10 ;  /* 0x00000008050a7825 */ /* 0x000fe200078e020a */
[----:B------:R-:W2:Y:S04]  /*02f0*/  LDG.E.64 R14, desc[UR8][R2.64+0x8] ;  /* 0x00000808020e7981 */ /* 0x000ea8000c1e1b00 */
[----:B------:R-:W2:Y:S04]  /*0300*/  LDG.E.64 R16, desc[UR8][R10.64+0x8] ;  /* 0x000008080a107981 */ /* 0x000ea8000c1e1b00 */
[----:B------:R-:W3:Y:S04]  /*0310*/  LDG.E.64 R4, desc[UR8][R2.64] ;  /* 0x0000000802047981 */ /* 0x000ee8000c1e1b00 */
[----:B------:R-:W3:Y:S04]  /*0320*/  LDG.E.64 R12, desc[UR8][R10.64] ;  /* 0x000000080a0c7981 */ /* 0x000ee8000c1e1b00 */
[----:B------:R-:W4:Y:S04]  /*0330*/  LDG.E.64 R18, desc[UR8][R2.64+0x10] ;  /* 0x0000100802127981 */ /* 0x000f28000c1e1b00 */
[----:B------:R-:W4:Y:S01]  /*0340*/  LDG.E.64 R20, desc[UR8][R10.64+0x10] ;  /* 0x000010080a147981 */ /* 0x000f22000c1e1b00 */
[----:B--2---:R-:W-:-:S02]  /*0350*/  DADD R14, R14, -R16 ;  /* 0x000000000e0e7229 */ /* 0x004fc40000000810 */
[----:B---3--:R-:W-:-:S06]  /*0360*/  DADD R4, R4, -R12 ;  /* 0x0000000004047229 */ /* 0x008fcc000000080c */
[----:B------:R-:W-:Y:S02]  /*0370*/  DMUL R14, R14, R14 ;  /* 0x0000000e0e0e7228 */ /* 0x000fe40000000000 */
[----:B----4-:R-:W-:-:S06]  /*0380*/  DADD R18, R18, -R20 ;  /* 0x0000000012127229 */ /* 0x010fcc0000000814 */
[----:B------:R-:W-:-:S08]  /*0390*/  DFMA R14, R4, R4, R14 ;  /* 0x00000004040e722b */ /* 0x000fd0000000000e */
[----:B------:R-:W-:-:S08]  /*03a0*/  DFMA R14, R18, R18, R14 ;  /* 0x00000012120e722b */ /* 0x000fd0000000000e */
[----:B------:R-:W-:-:S14]  /*03b0*/  DSETP.NEU.AND P0, PT, R14, RZ, PT ;  /* 0x000000ff0e00722a */ /* 0x000fdc0003f0d000 */
[----:B------:R-:W-:Y:S05]  /*03c0*/  @!P0 BRA `(.L_x_44) ;  /* 0x00000000007c8947 */ /* 0x000fea0003800000 */
[C---:B------:R-:W-:Y:S01]  /*03d0*/  DMUL R4, R14.reuse, R14 ;  /* 0x0000000e0e047228 */ /* 0x040fe20000000000 */
[----:B------:R-:W0:Y:S01]  /*03e0*/  LDC.64 R2, c[0x0][0x390] ;  /* 0x0000e400ff027b82 */ /* 0x000e220000000a00 */
[----:B------:R-:W-:Y:S01]  /*03f0*/  IMAD.MOV.U32 R12, RZ, RZ, 0x1 ;  /* 0x00000001ff0c7424 */ /* 0x000fe200078e00ff */
[----:B------:R-:W-:Y:S05]  /*0400*/  BSSY.RECONVERGENT B1, `(.L_x_45) ;  /* 0x0000016000017945 */ /* 0x000fea0003800200 */
[----:B------:R-:W-:-:S06]  /*0410*/  DMUL R4, R14, R4 ;  /* 0x000000040e047228 */ /* 0x000fcc0000000000 */
[----:B------:R-:W1:Y:S01]  /*0420*/  MUFU.RCP64H R13, R5 ;  /* 0x00000005000d7308 */ /* 0x000e620000001800 */
[----:B0-----:R-:W-:Y:S02]  /*0430*/  DMUL R10, R2, R2 ;  /* 0x00000002020a7228 */ /* 0x001fe40000000000 */
[----:B-1----:R-:W-:-:S06]  /*0440*/  DFMA R14, -R4, R12, 1 ;  /* 0x3ff00000040e742b */ /* 0x002fcc000000010c */
[----:B------:R-:W-:Y:S02]  /*0450*/  DMUL R10, R10, R2 ;  /* 0x000000020a0a7228 */ /* 0x000fe40000000000 */
[----:B------:R-:W-:-:S06]  /*0460*/  DFMA R14, R14, R14, R14 ;  /* 0x0000000e0e0e722b */ /* 0x000fcc000000000e */
[----:B------:R-:W-:Y:S02]  /*0470*/  DMUL R10, R10, R2 ;  /* 0x000000020a0a7228 */ /* 0x000fe40000000000 */
[----:B------:R-:W-:-:S06]  /*0480*/  DFMA R14, R12, R14, R12 ;  /* 0x0000000e0c0e722b */ /* 0x000fcc000000000c */
[----:B------:R-:W-:Y:S02]  /*0490*/  DMUL R10, R10, R2 ;  /* 0x000000020a0a7228 */ /* 0x000fe40000000000 */
[----:B------:R-:W-:-:S06]  /*04a0*/  DFMA R12, -R4, R14, 1 ;  /* 0x3ff00000040c742b */ /* 0x000fcc000000010e */
[----:B------:R-:W-:Y:S02]  /*04b0*/  DMUL R10, R10, R2 ;  /* 0x000000020a0a7228 */ /* 0x000fe40000000000 */
[----:B------:R-:W-:-:S08]  /*04c0*/  DFMA R12, R14, R12, R14 ;  /* 0x0000000c0e0c722b */ /* 0x000fd0000000000e */
[----:B------:R-:W-:Y:S01]  /*04d0*/  FSETP.GEU.AND P1, PT, |R11|, 6.5827683646048100446e-37, PT ;  /* 0x036000000b00780b */ /* 0x000fe20003f2e200 */
[----:B------:R-:W-:-:S08]  /*04e0*/  DMUL R2, R10, R12 ;  /* 0x0000000c0a027228 */ /* 0x000fd00000000000 */
[----:B------:R-:W-:-:S08]  /*04f0*/  DFMA R14, -R4, R2, R10 ;  /* 0x00000002040e722b */ /* 0x000fd0000000010a */
[----:B------:R-:W-:-:S10]  /*0500*/  DFMA R2, R12, R14, R2 ;  /* 0x0000000e0c02722b */ /* 0x000fd40000000002 */
[----:B------:R-:W-:-:S05]  /*0510*/  FFMA R9, RZ, R5, R3 ;  /* 0x00000005ff097223 */ /* 0x000fca0000000003 */
[----:B------:R-:W-:-:S13]  /*0520*/  FSETP.GT.AND P0, PT, |R9|, 1.469367938527859385e-39, PT ;  /* 0x001000000900780b */ /* 0x000fda0003f04200 */
[----:B------:R-:W-:Y:S05]  /*0530*/  @P0 BRA P1, `(.L_x_46) ;  /* 0x0000000000080947 */ /* 0x000fea0000800000 */
[----:B------:R-:W-:-:S07]  /*0540*/  MOV R14, 0x560 ;  /* 0x00000560000e7802 */ /* 0x000fce0000000f00 */
[----:B------:R-:W-:Y:S05]  /*0550*/  CALL.REL.NOINC `($__internal_2_$__cuda_sm20_div_rn_f64_full) ;  /* 0x00000000007c7944 */ /* 0x000fea0003c00000 */
.L_x_46:
[----:B------:R-:W-:Y:S05]  /*0560*/  BSYNC.RECONVERGENT B1 ;  /* 0x0000000000017941 */ /* 0x000fea0003800200 */
.L_x_45:
[----:B------:R-:W0:Y:S01]  /*0570*/  LDC.64 R10, c[0x0][0x398] ;  /* 0x0000e600ff0a7b82 */ /* 0x000e220000000a00 */
[----:B------:R-:W-:Y:S02]  /*0580*/  DFMA R4, R2, R2, -R2 ;  /* 0x000000020204722b */ /* 0x000fe40000000802 */
[----:B0-----:R-:W-:-:S08]  /*0590*/  DMUL R2, R10, 4 ;  /* 0x401000000a027828 */ /* 0x001fd00000000000 */
[----:B------:R-:W-:-:S07]  /*05a0*/  DMUL R2, R2, R4 ;  /* 0x0000000402027228 */ /* 0x000fce0000000000 */
[----:B------:R0:W-:Y:S04]  /*05b0*/  STS.64 [R6], R2 ;  /* 0x0000000206007388 */ /* 0x0001e80000000a00 */
.L_x_44:
[----:B------:R-:W-:Y:S05]  /*05c0*/  BSYNC.RECONVERGENT B0 ;  /* 0x0000000000007941 */ /* 0x000fea0003800200 */
.L_x_43:
[----:B------:R-:W-:Y:S01]  /*05d0*/  BAR.SYNC.DEFER_BLOCKING 0x0 ;  /* 0x0000000000007b1d */ /* 0x000fe20000010000 */
[----:B------:R-:W-:Y:S02]  /*05e0*/  ISETP.GE.U32.AND P1, PT, R0, 0x2, PT ;  /* 0x000000020000780c */ /* 0x000fe40003f26070 */
[----:B------:R-:W-:-:S11]  /*05f0*/  ISETP.NE.AND P0, PT, R7, RZ, PT ;  /* 0x000000ff0700720c */ /* 0x000fd60003f05270 */
[----:B------:R-:W-:Y:S05]  /*0600*/  @!P1 BRA `(.L_x_47) ;  /* 0x00000000002c9947 */ /* 0x000fea0003800000 */
.L_x_48:
[----:B------:R-:W-:-:S04]  /*0610*/  SHF.R.U32.HI R10, RZ, 0x1, R0 ;  /* 0x00000001ff0a7819 */ /* 0x000fc80000011600 */
[----:B------:R-:W-:-:S13]  /*0620*/  ISETP.GE.U32.AND P1, PT, R7, R10, PT ;  /* 0x0000000a0700720c */ /* 0x000fda0003f26070 */
[----:B------:R-:W-:Y:S01]  /*0630*/  @!P1 IMAD R9, R10, 0x8, R6 ;  /* 0x000000080a099824 */ /* 0x000fe200078e0206 */
[----:B------:R-:W-:Y:S04]  /*0640*/  @!P1 LDS.64 R4, [R6] ;  /* 0x0000000006049984 */ /* 0x000fe80000000a00 */
[----:B0-----:R-:W0:Y:S02]  /*0650*/  @!P1 LDS.64 R2, [R9] ;  /* 0x0000000009029984 */ /* 0x001e240000000a00 */
[----:B0-----:R-:W-:-:S07]  /*0660*/  @!P1 DADD R2, R2, R4 ;  /* 0x0000000002029229 */ /* 0x001fce0000000004 */
[----:B------:R1:W-:Y:S01]  /*0670*/  @!P1 STS.64 [R6], R2 ;  /* 0x0000000206009388 */ /* 0x0003e20000000a00 */
[----:B------:R-:W-:Y:S01]  /*0680*/  BAR.SYNC.DEFER_BLOCKING 0x0 ;  /* 0x0000000000007b1d */ /* 0x000fe20000010000 */
[----:B------:R-:W-:Y:S01]  /*0690*/  ISETP.GT.U32.AND P1, PT, R0, 0x3, PT ;  /* 0x000000030000780c */ /* 0x000fe20003f24070 */
[----:B------:R-:W-:-:S12]  /*06a0*/  IMAD.MOV.U32 R0, RZ, RZ, R10 ;  /* 0x000000ffff007224 */ /* 0x000fd800078e000a */
[----:B-1----:R-:W-:Y:S05]  /*06b0*/  @P1 BRA `(.L_x_48) ;  /* 0xfffffffc00d41947 */ /* 0x002fea000383ffff */
.L_x_47:
[----:B------:R-:W-:Y:S05]  /*06c0*/  @P0 EXIT ;  /* 0x000000000000094d */ /* 0x000fea0003800000 */
[----:B------:R-:W1:Y:S01]  /*06d0*/  S2UR UR5, SR_CgaCtaId ;  /* 0x00000000000579c3 */ /* 0x000e620000008800 */
[----:B------:R-:W-:-:S07]  /*06e0*/  UMOV UR4, 0x400 ;  /* 0x0000040000047882 */ /* 0x000fce0000000000 */
[----:B------:R-:W2:Y:S01]  /*06f0*/  LDC.64 R4, c[0x0][0x388] ;  /* 0x0000e200ff047b82 */ /* 0x000ea20000000a00 */
[----:B-1----:R-:W-:Y:S01]  /*0700*/  ULEA UR4, UR5, UR4, 0x18 ;  /* 0x0000000405047291 */ /* 0x002fe2000f8ec0ff */
[----:B--2---:R-:W-:-:S08]  /*0710*/  IMAD.WIDE.U32 R8, R8, 0x8, R4 ;  /* 0x0000000808087825 */ /* 0x004fd000078e0004 */
[----:B0-----:R-:W0:Y:S04]  /*0720*/  LDS.64 R2, [UR4] ;  /* 0x00000004ff027984 */ /* 0x001e280008000a00 */
[----:B0-----:R-:W-:Y:S01]  /*0730*/  STG.E.64 desc[UR8][R8.64], R2 ;  /* 0x0000000208007986 */ /* 0x001fe2000c101b08 */
[----:B------:R-:W-:Y:S05]  /*0740*/  EXIT ;  /* 0x000000000000794d */ /* 0x000fea0003800000 */
        .weak           $__internal_2_$__cuda_sm20_div_rn_f64_full
        .type           $__internal_2_$__cuda_sm20_div_rn_f64_full,@function
        .size           $__internal_2_$__cuda_sm20_div_rn_f64_full,(.L_x_116 - $__internal_2_$__cuda_sm20_div_rn_f64_full)
$__internal_2_$__cuda_sm20_div_rn_f64_full:
[C---:B------:R-:W-:Y:S01]  /*0750*/  FSETP.GEU.AND P0, PT, |R5|.reuse, 1.469367938527859385e-39, PT ;  /* 0x001000000500780b */ /* 0x040fe20003f0e200 */
[----:B------:R-:W-:Y:S01]  /*0760*/  IMAD.MOV.U32 R16, RZ, RZ, 0x1 ;  /* 0x00000001ff107424 */ /* 0x000fe200078e00ff */
[C---:B------:R-:W-:Y:S01]  /*0770*/  LOP3.LUT R2, R5.reuse, 0x800fffff, RZ, 0xc0, !PT ;  /* 0x800fffff05027812 */ /* 0x040fe200078ec0ff */
[----:B------:R-:W-:Y:S01]  /*0780*/  IMAD.MOV.U32 R15, RZ, RZ, 0x1ca00000 ;  /* 0x1ca00000ff0f7424 */ /* 0x000fe200078e00ff */
[----:B------:R-:W-:Y:S02]  /*0790*/  LOP3.LUT R20, R5, 0x7ff00000, RZ, 0xc0, !PT ;  /* 0x7ff0000005147812 */ /* 0x000fe400078ec0ff */
[----:B------:R-:W-:Y:S01]  /*07a0*/  LOP3.LUT R3, R2, 0x3ff00000, RZ, 0xfc, !PT ;  /* 0x3ff0000002037812 */ /* 0x000fe200078efcff */
[----:B------:R-:W-:Y:S01]  /*07b0*/  IMAD.MOV.U32 R2, RZ, RZ, R4 ;  /* 0x000000ffff027224 */ /* 0x000fe200078e0004 */
[----:B------:R-:W-:-:S04]  /*07c0*/  LOP3.LUT R9, R11, 0x7ff00000, RZ, 0xc0, !PT ;  /* 0x7ff000000b097812 */ /* 0x000fc800078ec0ff */
[----:B------:R-:W-:Y:S01]  /*07d0*/  ISETP.GE.U32.AND P1, PT, R9, R20, PT ;  /* 0x000000140900720c */ /* 0x000fe20003f26070 */
[----:B------:R-:W-:Y:S01]  /*07e0*/  @!P0 DMUL R2, R4, 8.98846567431157953865e+307 ;  /* 0x7fe0000004028828 */ /* 0x000fe20000000000 */
[----:B------:R-:W-:-:S05]  /*07f0*/  IMAD.MOV.U32 R22, RZ, RZ, R9 ;  /* 0x000000ffff167224 */ /* 0x000fca00078e0009 */
[----:B------:R-:W0:Y:S02]  /*0800*/  MUFU.RCP64H R17, R3 ;  /* 0x0000000300117308 */ /* 0x000e240000001800 */
[----:B0-----:R-:W-:-:S08]  /*0810*/  DFMA R12, R16, -R2, 1 ;  /* 0x3ff00000100c742b */ /* 0x001fd00000000802 */
[----:B------:R-:W-:-:S08]  /*0820*/  DFMA R12, R12, R12, R12 ;  /* 0x0000000c0c0c722b */ /* 0x000fd0000000000c */
[----:B------:R-:W-:Y:S01]  /*0830*/  DFMA R16, R16, R12, R16 ;  /* 0x0000000c1010722b */ /* 0x000fe20000000010 */
[----:B------:R-:W-:Y:S01]  /*0840*/  SEL R13, R15, 0x63400000, !P1 ;  /* 0x634000000f0d7807 */ /* 0x000fe20004800000 */
[----:B------:R-:W-:Y:S01]  /*0850*/  IMAD.MOV.U32 R12, RZ, RZ, R10 ;  /* 0x000000ffff0c7224 */ /* 0x000fe200078e000a */
[----:B------:R-:W-:Y:S02]  /*0860*/  FSETP.GEU.AND P1, PT, |R11|, 1.469367938527859385e-39, PT ;  /* 0x001000000b00780b */ /* 0x000fe40003f2e200 */
[----:B------:R-:W-:-:S03]  /*0870*/  LOP3.LUT R13, R13, 0x800fffff, R11, 0xf8, !PT ;  /* 0x800fffff0d0d7812 */ /* 0x000fc600078ef80b */
[----:B------:R-:W-:-:S08]  /*0880*/  DFMA R18, R16, -R2, 1 ;  /* 0x3ff000001012742b */ /* 0x000fd00000000802 */
[----:B------:R-:W-:Y:S01]  /*0890*/  DFMA R16, R16, R18, R16 ;  /* 0x000000121010722b */ /* 0x000fe20000000010 */
[----:B------:R-:W-:Y:S10]  /*08a0*/  @P1 BRA `(.L_x_49) ;  /* 0x0000000000201947 */ /* 0x000ff40003800000 */
[----:B------:R-:W-:-:S04]  /*08b0*/  LOP3.LUT R18, R5, 0x7ff00000, RZ, 0xc0, !PT ;  /* 0x7ff0000005127812 */ /* 0x000fc800078ec0ff */
[----:B------:R-:W-:Y:S01]  /*08c0*/  ISETP.GE.U32.AND P1, PT, R9, R18, PT ;  /* 0x000000120900720c */ /* 0x000fe20003f26070 */
[----:B------:R-:W-:-:S03]  /*08d0*/  IMAD.MOV.U32 R18, RZ, RZ, RZ ;  /* 0x000000ffff127224 */ /* 0x000fc600078e00ff */
[----:B------:R-:W-:-:S04]  /*08e0*/  SEL R19, R15, 0x63400000, !P1 ;  /* 0x634000000f137807 */ /* 0x000fc80004800000 */
[----:B------:R-:W-:-:S04]  /*08f0*/  LOP3.LUT R19, R19, 0x80000000, R11, 0xf8, !PT ;  /* 0x8000000013137812 */ /* 0x000fc800078ef80b */
[----:B------:R-:W-:-:S06]  /*0900*/  LOP3.LUT R19, R19, 0x100000, RZ, 0xfc, !PT ;  /* 0x0010000013137812 */ /* 0x000fcc00078efcff */
[----:B------:R-:W-:-:S10]  /*0910*/  DFMA R12, R12, 2, -R18 ;  /* 0x400000000c0c782b */ /* 0x000fd40000000812 */
[----:B------:R-:W-:-:S07]  /*0920*/  LOP3.LUT R22, R13, 0x7ff00000, RZ, 0xc0, !PT ;  /* 0x7ff000000d167812 */ /* 0x000fce00078ec0ff */
.L_x_49:
[----:B------:R-:W-:Y:S01]  /*0930*/  IMAD.MOV.U32 R23, RZ, RZ, R20 ;  /* 0x000000ffff177224 */ /* 0x000fe200078e0014 */
[----:B------:R-:W-:Y:S01]  /*0940*/  @!P0 LOP3.LUT R23, R3, 0x7ff00000, RZ, 0xc0, !PT ;  /* 0x7ff0000003178812 */ /* 0x000fe200078ec0ff */
[----:B------:R-:W-:Y:S01]  /*0950*/  VIADD R24, R22, 0xffffffff ;  /* 0xffffffff16187836 */ /* 0x000fe20000000000 */
[----:B------:R-:W-:Y:S01]  /*0960*/  DMUL R18, R16, R12 ;  /* 0x0000000c10127228 */ /* 0x000fe20000000000 */
[----:B------:R-:W-:Y:S02]  /*0970*/  BSSY.RECONVERGENT B2, `(.L_x_50) ;  /* 0x0000037000027945 */ /* 0x000fe40003800200 */
[----:B------:R-:W-:Y:S01]  /*0980*/  VIADD R25, R23, 0xffffffff ;  /* 0xffffffff17197836 */ /* 0x000fe20000000000 */
[----:B------:R-:W-:-:S04]  /*0990*/  ISETP.GT.U32.AND P0, PT, R24, 0x7feffffe, PT ;  /* 0x7feffffe1800780c */ /* 0x000fc80003f04070 */
[----:B------:R-:W-:Y:S01]  /*09a0*/  ISETP.GT.U32.OR P0, PT, R25, 0x7feffffe, P0 ;  /* 0x7feffffe1900780c */ /* 0x000fe20000704470 */
[----:B------:R-:W-:-:S08]  /*09b0*/  DFMA R20, R18, -R2, R12 ;  /* 0x800000021214722b */ /* 0x000fd0000000000c */
[----:B------:R-:W-:-:S04]  /*09c0*/  DFMA R20, R16, R20, R18 ;  /* 0x000000141014722b */ /* 0x000fc80000000012 */
[----:B------:R-:W-:Y:S07]  /*09d0*/  @P0 BRA `(.L_x_51) ;  /* 0x00000000006c0947 */ /* 0x000fee0003800000 */
        /* <DEDUP_REMOVED lines=27> */
.L_x_51:
        /* <DEDUP_REMOVED lines=16> */
.L_x_54:
[----:B------:R-:W-:Y:S01]  /*0c90*/  LOP3.LUT R17, R5, 0x80000, RZ, 0xfc, !PT ;  /* 0x0008000005117812 */ /* 0x000fe200078efcff */
[----:B------:R-:W-:Y:S01]  /*0ca0*/  IMAD.MOV.U32 R16, RZ, RZ, R4 ;  /* 0x000000ffff107224 */ /* 0x000fe200078e0004 */
[----:B------:R-:W-:Y:S06]  /*0cb0*/  BRA `(.L_x_52) ;  /* 0x0000000000087947 */ /* 0x000fec0003800000 */
.L_x_53:
[----:B------:R-:W-:Y:S01]  /*0cc0*/  LOP3.LUT R17, R11, 0x80000, RZ, 0xfc, !PT ;  /* 0x000800000b117812 */ /* 0x000fe200078efcff */
[----:B------:R-:W-:-:S07]  /*0cd0*/  IMAD.MOV.U32 R16, RZ, RZ, R10 ;  /* 0x000000ffff107224 */ /* 0x000fce00078e000a */
.L_x_52:
[----:B------:R-:W-:Y:S05]  /*0ce0*/  BSYNC.RECONVERGENT B2 ;  /* 0x0000000000027941 */ /* 0x000fea0003800200 */
.L_x_50:
[----:B------:R-:W-:Y:S02]  /*0cf0*/  IMAD.MOV.U32 R15, RZ, RZ, 0x0 ;  /* 0x00000000ff0f7424 */ /* 0x000fe400078e00ff */
[----:B------:R-:W-:Y:S02]  /*0d00*/  IMAD.MOV.U32 R2, RZ, RZ, R16 ;  /* 0x000000ffff027224 */ /* 0x000fe400078e0010 */
[----:B------:R-:W-:Y:S01]  /*0d10*/  IMAD.MOV.U32 R3, RZ, RZ, R17 ;  /* 0x000000ffff037224 */ /* 0x000fe200078e0011 */
[----:B------:R-:W-:Y:S06]  /*0d20*/  RET.REL.NODEC R14 `(_Z23pairwisePotentialKernelPdS_ddi) ;  /* 0xfffffff00eb47950 */ /* 0x000fec0003c3ffff */
.L_x_55:
        /* <DEDUP_REMOVED lines=13> */
.L_x_116:


//--------------------- .text._Z19kineticEnergyKernelPdS_di --------------------------
	.section	.text._Z19kineticEnergyKernelPdS_di,"ax",@progbits
	.align	128
        .global         _Z19kineticEnergyKernelPdS_di
        .type           _Z19kineticEnergyKernelPdS_di,@function
        .size           _Z19kineticEnergyKernelPdS_di,(.L_x_125 - _Z19kineticEnergyKernelPdS_di)
        .other          _Z19kineticEnergyKernelPdS_di,@"STO_CUDA_ENTRY STV_DEFAULT"
_Z19kineticEnergyKernelPdS_di:
.text._Z19kineticEnergyKernelPdS_di:
        /* <DEDUP_REMOVED lines=10> */
[----:B------:R-:W-:-:S06]  /*00a0*/  LEA R5, R15, R15, 0x1 ;  /* 0x0000000f0f057211 */ /* 0x000fcc00078e08ff */
[----:B------:R-:W2:Y:S08]  /*00b0*/  LDC.64 R10, c[0x0][0x390] ;  /* 0x0000e400ff0a7b82 */ /* 0x000eb00000000a00 */
[----:B------:R-:W3:Y:S01]  /*00c0*/  LDC.64 R12, c[0x0][0x388] ;  /* 0x0000e200ff0c7b82 */ /* 0x000ee20000000a00 */
[----:B0-----:R-:W-:-:S05]  /*00d0*/  IMAD.WIDE R2, R5, 0x8, R2 ;  /* 0x0000000805027825 */ /* 0x001fca00078e0202 */
[----:B-1----:R-:W4:Y:S04]  /*00e0*/  LDG.E.64 R6, desc[UR4][R2.64+0x8] ;  /* 0x0000080402067981 */ /* 0x002f28000c1e1b00 */
[----:B------:R-:W5:Y:S04]  /*00f0*/  LDG.E.64 R4, desc[UR4][R2.64] ;  /* 0x0000000402047981 */ /* 0x000f68000c1e1b00 */
[----:B------:R-:W3:Y:S01]  /*0100*/  LDG.E.64 R8, desc[UR4][R2.64+0x10] ;  /* 0x0000100402087981 */ /* 0x000ee2000c1e1b00 */
[----:B----4-:R-:W-:-:S08]  /*0110*/  DMUL R6, R6, R6 ;  /* 0x0000000606067228 */ /* 0x010fd00000000000 */
[----:B-----5:R-:W-:Y:S02]  /*0120*/  DFMA R6, R4, R4, R6 ;  /* 0x000000040406722b */ /* 0x020fe40000000006 */
[----:B--2---:R-:W-:-:S06]  /*0130*/  DMUL R4, R10, 0.5 ;  /* 0x3fe000000a047828 */ /* 0x004fcc0000000000 */
[----:B---3--:R-:W-:-:S08]  /*0140*/  DFMA R6, R8, R8, R6 ;  /* 0x000000080806722b */ /* 0x008fd00000000006 */
[----:B------:R-:W-:Y:S01]  /*0150*/  DMUL R4, R6, R4 ;  /* 0x0000000406047228 */ /* 0x000fe20000000000 */
[----:B------:R-:W-:-:S06]  /*0160*/  IMAD.WIDE R6, R15, 0x8, R12 ;  /* 0x000000080f067825 */ /* 0x000fcc00078e020c */
[----:B------:R-:W-:Y:S01]  /*0170*/  STG.E.64 desc[UR4][R6.64], R4 ;  /* 0x0000000406007986 */ /* 0x000fe2000c101b04 */
[----:B------:R-:W-:Y:S05]  /*0180*/  EXIT ;  /* 0x000000000000794d */ /* 0x000fea0003800000 */
.L_x_56:
        /* <DEDUP_REMOVED lines=15> */
.L_x_125:


//--------------------- .text._Z23squaredVelocitiesKernelPdS_i --------------------------
	.section	.text._Z23squaredVelocitiesKernelPdS_i,"ax",@progbits
	.align	128
        .global         _Z23squaredVelocitiesKernelPdS_i
        .type           _Z23squaredVelocitiesKernelPdS_i,@function
        .size           _Z23squaredVelocitiesKernelPdS_i,(.L_x_126 - _Z23squaredVelocitiesKernelPdS_i)
        .other          _Z23squaredVelocitiesKernelPdS_i,@"STO_CUDA_ENTRY STV_DEFAULT"
_Z23squaredVelocitiesKernelPdS_i:
.text._Z23squaredVelocitiesKernelPdS_i:
        /* <DEDUP_REMOVED lines=11> */
[----:B------:R-:W2:Y:S01]  /*00b0*/  LDC.64 R10, c[0x0][0x388] ;  /* 0x0000e200ff0a7b82 */ /* 0x000ea20000000a00 */
[----:B0-----:R-:W-:-:S05]  /*00c0*/  IMAD.WIDE R2, R5, 0x8, R2 ;  /* 0x0000000805027825 */ /* 0x001fca00078e0202 */
[----:B-1----:R-:W3:Y:S04]  /*00d0*/  LDG.E.64 R6, desc[UR4][R2.64+0x8] ;  /* 0x0000080402067981 */ /* 0x002ee8000c1e1b00 */
[----:B------:R-:W4:Y:S04]  /*00e0*/  LDG.E.64 R4, desc[UR4][R2.64] ;  /* 0x0000000402047981 */ /* 0x000f28000c1e1b00 */
[----:B------:R-:W5:Y:S01]  /*00f0*/  LDG.E.64 R8, desc[UR4][R2.64+0x10] ;  /* 0x0000100402087981 */ /* 0x000f62000c1e1b00 */
[----:B---3--:R-:W-:-:S08]  /*0100*/  DMUL R6, R6, R6 ;  /* 0x0000000606067228 */ /* 0x008fd00000000000 */
[----:B----4-:R-:W-:Y:S01]  /*0110*/  DFMA R6, R4, R4, R6 ;  /* 0x000000040406722b */ /* 0x010fe20000000006 */
[----:B--2---:R-:W-:-:S07]  /*0120*/  IMAD.WIDE R4, R13, 0x8, R10 ;  /* 0x000000080d047825 */ /* 0x004fce00078e020a */
[----:B-----5:R-:W-:-:S07]  /*0130*/  DFMA R6, R8, R8, R6 ;  /* 0x000000080806722b */ /* 0x020fce0000000006 */
[----:B------:R-:W-:Y:S01]  /*0140*/  STG.E.64 desc[UR4][R4.64], R6 ;  /* 0x0000000604007986 */ /* 0x000fe2000c101b04 */
[----:B------:R-:W-:Y:S05]  /*0150*/  EXIT ;  /* 0x000000000000794d */ /* 0x000fea0003800000 */
.L_x_57:
        /* <DEDUP_REMOVED lines=10> */
.L_x_126:


//--------------------- .text._Z25initializePositionsKernelPddii --------------------------
	.section	.text._Z25initializePositionsKernelPddii,"ax",@progbits
	.align	128
        .global         _Z25initializePositionsKernelPddii
        .type           _Z25initializePositionsKernelPddii,@function
        .size           _Z25initializePositionsKernelPddii,(.L_x_117 - _Z25initializePositionsKernelPddii)
        .other          _Z25initializePositionsKernelPddii,@"STO_CUDA_ENTRY STV_DEFAULT"
_Z25initializePositionsKernelPddii:
.text._Z25initializePositionsKernelPddii:
        /* <DEDUP_REMOVED lines=8> */
[----:B------:R-:W0:Y:S01]  /*0080*/  LDC R9, c[0x0][0x390] ;  /* 0x0000e400ff097b82 */ /* 0x000e220000000800 */
[----:B------:R-:W-:Y:S01]  /*0090*/  IABS R13, R0 ;  /* 0x00000000000d7213 */ /* 0x000fe20000000000 */
[----:B------:R-:W-:Y:S01]  /*00a0*/  IMAD.MOV.U32 R14, RZ, RZ, 0x1 ;  /* 0x00000001ff0e7424 */ /* 0x000fe200078e00ff */
[----:B------:R-:W1:Y:S01]  /*00b0*/  LDCU.64 UR4, c[0x0][0x388] ;  /* 0x00007100ff0477ac */ /* 0x000e620008000a00 */
[-C--:B0-----:R-:W-:Y:S01]  /*00c0*/  IABS R6, R9.reuse ;  /* 0x0000000900067213 */ /* 0x081fe20000000000 */
[-C--:B------:R-:W-:Y:S01]  /*00d0*/  IMAD R11, R9, R9.reuse, RZ ;  /* 0x00000009090b7224 */ /* 0x080fe200078e02ff */
[----:B------:R-:W-:Y:S02]  /*00e0*/  LOP3.LUT R7, R0, R9, RZ, 0x3c, !PT ;  /* 0x0000000900077212 */ /* 0x000fe400078e3cff */
[----:B------:R-:W0:Y:S02]  /*00f0*/  I2F.RP R4, R6 ;  /* 0x0000000600047306 */ /* 0x000e240000209400 */
[----:B------:R-:W-:-:S02]  /*0100*/  IABS R8, R11 ;  /* 0x0000000b00087213 */ /* 0x000fc40000000000 */
[----:B------:R-:W-:-:S04]  /*0110*/  ISETP.GE.AND P2, PT, R7, RZ, PT ;  /* 0x000000ff0700720c */ /* 0x000fc80003f46270 */
[----:B------:R-:W2:Y:S08]  /*0120*/  I2F.RP R12, R8 ;  /* 0x00000008000c7306 */ /* 0x000eb00000209400 */
[----:B0-----:R-:W0:Y:S08]  /*0130*/  MUFU.RCP R4, R4 ;  /* 0x0000000400047308 */ /* 0x001e300000001000 */
[----:B--2---:R-:W-:Y:S01]  /*0140*/  MUFU.RCP R12, R12 ;  /* 0x0000000c000c7308 */ /* 0x004fe20000001000 */
[----:B0-----:R-:W-:-:S07]  /*0150*/  VIADD R2, R4, 0xffffffe ;  /* 0x0ffffffe04027836 */ /* 0x001fce0000000000 */
[----:B------:R0:W2:Y:S02]  /*0160*/  F2I.FTZ.U32.TRUNC.NTZ R3, R2 ;  /* 0x0000000200037305 */ /* 0x0000a4000021f000 */
[----:B0-----:R-:W-:Y:S02]  /*0170*/  IMAD.MOV.U32 R2, RZ, RZ, RZ ;  /* 0x000000ffff027224 */ /* 0x001fe400078e00ff */
[----:B--2---:R-:W-:-:S04]  /*0180*/  IMAD.MOV R5, RZ, RZ, -R3 ;  /* 0x000000ffff057224 */ /* 0x004fc800078e0a03 */
[----:B------:R-:W-:-:S04]  /*0190*/  IMAD R5, R5, R6, RZ ;  /* 0x0000000605057224 */ /* 0x000fc800078e02ff */
[----:B------:R-:W-:Y:S02]  /*01a0*/  IMAD.HI.U32 R10, R3, R5, R2 ;  /* 0x00000005030a7227 */ /* 0x000fe400078e0002 */
[----:B------:R-:W0:Y:S04]  /*01b0*/  I2F.F64 R4, R9 ;  /* 0x0000000900047312 */ /* 0x000e280000201c00 */
[----:B------:R-:W-:-:S04]  /*01c0*/  IMAD.HI.U32 R2, R10, R13, RZ ;  /* 0x0000000d0a027227 */ /* 0x000fc800078e00ff */
[----:B------:R-:W-:-:S04]  /*01d0*/  IMAD.MOV R3, RZ, RZ, -R2 ;  /* 0x000000ffff037224 */ /* 0x000fc800078e0a02 */
[C---:B------:R-:W-:Y:S01]  /*01e0*/  IMAD R3, R6.reuse, R3, R13 ;  /* 0x0000000306037224 */ /* 0x040fe200078e020d */
[----:B0-----:R-:W0:Y:S04]  /*01f0*/  MUFU.RCP64H R15, R5 ;  /* 0x00000005000f7308 */ /* 0x001e280000001800 */
[----:B------:R-:W-:-:S13]  /*0200*/  ISETP.GT.U32.AND P1, PT, R6, R3, PT ;  /* 0x000000030600720c */ /* 0x000fda0003f24070 */
[----:B------:R-:W-:Y:S01]  /*0210*/  @!P1 IMAD.IADD R3, R3, 0x1, -R6 ;  /* 0x0000000103039824 */ /* 0x000fe200078e0a06 */
[----:B0-----:R-:W-:Y:S01]  /*0220*/  DFMA R16, -R4, R14, 1 ;  /* 0x3ff000000410742b */ /* 0x001fe2000000010e */
[----:B------:R-:W-:-:S03]  /*0230*/  @!P1 VIADD R2, R2, 0x1 ;  /* 0x0000000102029836 */ /* 0x000fc60000000000 */
[----:B------:R-:W-:Y:S01]  /*0240*/  ISETP.GE.U32.AND P0, PT, R3, R6, PT ;  /* 0x000000060300720c */ /* 0x000fe20003f06070 */
[----:B------:R-:W-:Y:S01]  /*0250*/  VIADD R3, R12, 0xffffffe ;  /* 0x0ffffffe0c037836 */ /* 0x000fe20000000000 */
[----:B------:R-:W-:Y:S02]  /*0260*/  LOP3.LUT R12, RZ, R9, RZ, 0x33, !PT ;  /* 0x00000009ff0c7212 */ /* 0x000fe400078e33ff */
[----:B------:R-:W-:-:S03]  /*0270*/  DFMA R16, R16, R16, R16 ;  /* 0x000000101010722b */ /* 0x000fc60000000010 */
[----:B------:R-:W0:Y:S06]  /*0280*/  F2I.FTZ.U32.TRUNC.NTZ R3, R3 ;  /* 0x0000000300037305 */ /* 0x000e2c000021f000 */
[----:B------:R-:W-:Y:S01]  /*0290*/  @P0 VIADD R2, R2, 0x1 ;  /* 0x0000000102020836 */ /* 0x000fe20000000000 */
[----:B------:R-:W-:Y:S01]  /*02a0*/  ISETP.NE.AND P0, PT, R9, RZ, PT ;  /* 0x000000ff0900720c */ /* 0x000fe20003f05270 */
[----:B------:R-:W-:Y:S02]  /*02b0*/  DFMA R14, R14, R16, R14 ;  /* 0x000000100e0e722b */ /* 0x000fe4000000000e */
[----:B------:R-:W-:Y:S01]  /*02c0*/  @!P2 IMAD.MOV R2, RZ, RZ, -R2 ;  /* 0x000000ffff02a224 */ /* 0x000fe200078e0a02 */
[----:B------:R-:W-:Y:S01]  /*02d0*/  IABS R16, R11 ;  /* 0x0000000b00107213 */ /* 0x000fe20000000000 */
[----:B0-----:R-:W-:-:S03]  /*02e0*/  IMAD.MOV R19, RZ, RZ, -R3 ;  /* 0x000000ffff137224 */ /* 0x001fc600078e0a03 */
[----:B------:R-:W-:Y:S01]  /*02f0*/  SEL R7, R12, R2, !P0 ;  /* 0x000000020c077207 */ /* 0x000fe20004000000 */
[----:B------:R-:W-:Y:S02]  /*0300*/  IMAD.MOV.U32 R2, RZ, RZ, RZ ;  /* 0x000000ffff027224 */ /* 0x000fe400078e00ff */
[----:B------:R-:W-:Y:S01]  /*0310*/  IMAD R19, R19, R8, RZ ;  /* 0x0000000813137224 */ /* 0x000fe200078e02ff */
[----:B------:R-:W-:Y:S02]  /*0320*/  IABS R17, R7 ;  /* 0x0000000700117213 */ /* 0x000fe40000000000 */
[----:B------:R-:W-:Y:S01]  /*0330*/  ISETP.GE.AND P5, PT, R7, RZ, PT ;  /* 0x000000ff0700720c */ /* 0x000fe20003fa6270 */
[----:B------:R-:W-:Y:S01]  /*0340*/  IMAD.HI.U32 R18, R3, R19, R2 ;  /* 0x0000001303127227 */ /* 0x000fe200078e0002 */
[----:B------:R-:W-:-:S03]  /*0350*/  DFMA R2, -R4, R14, 1 ;  /* 0x3ff000000402742b */ /* 0x000fc6000000010e */
[----:B------:R-:W-:Y:S02]  /*0360*/  IMAD.MOV R19, RZ, RZ, -R16 ;  /* 0x000000ffff137224 */ /* 0x000fe400078e0a10 */
[----:B------:R-:W-:-:S03]  /*0370*/  IMAD.HI.U32 R16, R10, R17, RZ ;  /* 0x000000110a107227 */ /* 0x000fc600078e00ff */
[----:B------:R-:W-:Y:S01]  /*0380*/  DFMA R2, R14, R2, R14 ;  /* 0x000000020e02722b */ /* 0x000fe2000000000e */
[----:B------:R-:W-:Y:S02]  /*0390*/  IMAD.HI.U32 R10, R18, R13, RZ ;  /* 0x0000000d120a7227 */ /* 0x000fe400078e00ff */
[----:B------:R-:W0:Y:S02]  /*03a0*/  LDC R18, c[0x0][0x38c] ;  /* 0x0000e300ff127b82 */ /* 0x000e240000000800 */
[----:B------:R-:W-:Y:S02]  /*03b0*/  IMAD.MOV R16, RZ, RZ, -R16 ;  /* 0x000000ffff107224 */ /* 0x000fe400078e0a10 */
[----:B------:R-:W-:Y:S02]  /*03c0*/  IMAD R19, R10, R19, R13 ;  /* 0x000000130a137224 */ /* 0x000fe400078e020d */
[----:B------:R-:W-:Y:S01]  /*03d0*/  IMAD R13, R6, R16, R17 ;  /* 0x00000010060d7224 */ /* 0x000fe200078e0211 */
[----:B-1----:R-:W-:Y:S01]  /*03e0*/  DMUL R16, R2, UR4 ;  /* 0x0000000402107c28 */ /* 0x002fe20008000000 */
[----:B------:R-:W-:Y:S01]  /*03f0*/  IMAD.MOV R7, RZ, RZ, -R7 ;  /* 0x000000ffff077224 */ /* 0x000fe200078e0a07 */
[----:B------:R-:W-:-:S02]  /*0400*/  ISETP.GT.U32.AND P4, PT, R8, R19, PT ;  /* 0x000000130800720c */ /* 0x000fc40003f84070 */
[----:B------:R-:W-:Y:S01]  /*0410*/  ISETP.GT.U32.AND P1, PT, R6, R13, PT ;  /* 0x0000000d0600720c */ /* 0x000fe20003f24070 */
[----:B------:R-:W-:-:S03]  /*0420*/  IMAD R9, R9, R7, R0 ;  /* 0x0000000709097224 */ /* 0x000fc600078e0200 */
[----:B------:R-:W-:Y:S01]  /*0430*/  DFMA R14, -R4, R16, UR4 ;  /* 0x00000004040e7e2b */ /* 0x000fe20008000110 */
[----:B------:R-:W1:Y:S06]  /*0440*/  LDCU.64 UR4, c[0x0][0x358] ;  /* 0x00006b00ff0477ac */ /* 0x000e6c0008000a00 */
[----:B------:R-:W-:Y:S01]  /*0450*/  @!P4 IMAD.IADD R19, R19, 0x1, -R8 ;  /* 0x000000011313c824 */ /* 0x000fe200078e0a08 */
[----:B------:R-:W-:Y:S01]  /*0460*/  DFMA R2, R2, R14, R16 ;  /* 0x0000000e0202722b */ /* 0x000fe20000000010 */
[----:B------:R-:W-:Y:S02]  /*0470*/  @!P1 IMAD.IADD R13, R13, 0x1, -R6 ;  /* 0x000000010d0d9824 */ /* 0x000fe400078e0a06 */
[----:B------:R-:W-:Y:S01]  /*0480*/  @!P4 VIADD R10, R10, 0x1 ;  /* 0x000000010a0ac836 */ /* 0x000fe20000000000 */
[----:B------:R-:W-:-:S02]  /*0490*/  ISETP.GE.U32.AND P1, PT, R19, R8, PT ;  /* 0x000000081300720c */ /* 0x000fc40003f26070 */
[----:B------:R-:W-:Y:S02]  /*04a0*/  ISETP.GT.U32.AND P2, PT, R6, R13, PT ;  /* 0x0000000d0600720c */ /* 0x000fe40003f44070 */
[----:B------:R-:W-:Y:S02]  /*04b0*/  LOP3.LUT R8, R0, R11, RZ, 0x3c, !PT ;  /* 0x0000000b00087212 */ /* 0x000fe400078e3cff */
[----:B------:R-:W-:Y:S01]  /*04c0*/  FFMA R14, RZ, R5, R3 ;  /* 0x00000005ff0e7223 */ /* 0x000fe20000000003 */
[----:B------:R-:W-:Y:S02]  /*04d0*/  ISETP.NE.AND P4, PT, R11, RZ, PT ;  /* 0x000000ff0b00720c */ /* 0x000fe40003f85270 */
[----:B------:R-:W-:-:S04]  /*04e0*/  ISETP.GE.AND P3, PT, R8, RZ, PT ;  /* 0x000000ff0800720c */ /* 0x000fc80003f66270 */
[----:B------:R-:W-:Y:S01]  /*04f0*/  @P1 VIADD R10, R10, 0x1 ;  /* 0x000000010a0a1836 */ /* 0x000fe20000000000 */
[----:B------:R-:W-:Y:S01]  /*0500*/  FSETP.GT.AND P1, PT, |R14|, 1.469367938527859385e-39, PT ;  /* 0x001000000e00780b */ /* 0x000fe20003f24200 */
[----:B------:R-:W-:Y:S01]  /*0510*/  @!P2 IMAD.IADD R13, R13, 0x1, -R6 ;  /* 0x000000010d0da824 */ /* 0x000fe200078e0a06 */
[----:B0-----:R-:W-:Y:S01]  /*0520*/  FSETP.GEU.AND P2, PT, |R18|, 6.5827683646048100446e-37, PT ;  /* 0x036000001200780b */ /* 0x001fe20003f4e200 */
[----:B------:R-:W-:Y:S02]  /*0530*/  IMAD.MOV.U32 R8, RZ, RZ, R10 ;  /* 0x000000ffff087224 */ /* 0x000fe400078e000a */
[----:B------:R-:W-:-:S03]  /*0540*/  @!P5 IMAD.MOV R13, RZ, RZ, -R13 ;  /* 0x000000ffff0dd224 */ /* 0x000fc600078e0a0d */
[----:B------:R-:W-:Y:S01]  /*0550*/  @!P3 IMAD.MOV R8, RZ, RZ, -R8 ;  /* 0x000000ffff08b224 */ /* 0x000fe200078e0a08 */
[----:B------:R-:W-:Y:S02]  /*0560*/  @!P4 LOP3.LUT R8, RZ, R11, RZ, 0x33, !PT ;  /* 0x0000000bff08c212 */ /* 0x000fe400078e33ff */
[----:B------:R-:W-:-:S04]  /*0570*/  SEL R12, R12, R13, !P0 ;  /* 0x0000000d0c0c7207 */ /* 0x000fc80004000000 */
[----:B-1----:R-:W-:Y:S05]  /*0580*/  @P1 BRA P2, `(.L_x_58) ;  /* 0x0000000000081947 */ /* 0x002fea0001000000 */
[----:B------:R-:W-:-:S07]  /*0590*/  MOV R14, 0x5b0 ;  /* 0x000005b0000e7802 */ /* 0x000fce0000000f00 */
[----:B------:R-:W-:Y:S05]  /*05a0*/  CALL.REL.NOINC `($__internal_3_$__cuda_sm20_div_rn_f64_full) ;  /* 0x0000000000407944 */ /* 0x000fea0003c00000 */
.L_x_58:
[----:B------:R-:W0:Y:S01]  /*05b0*/  I2F.F64 R4, R9 ;  /* 0x0000000900047312 */ /* 0x000e220000201c00 */
[----:B------:R-:W1:Y:S07]  /*05c0*/  LDC.64 R14, c[0x0][0x380] ;  /* 0x0000e000ff0e7b82 */ /* 0x000e6e0000000a00 */
[----:B------:R-:W2:Y:S01]  /*05d0*/  I2F.F64 R12, R12 ;  /* 0x0000000c000c7312 */ /* 0x000ea20000201c00 */
[----:B0-----:R-:W-:-:S07]  /*05e0*/  DADD R4, R4, 0.5 ;  /* 0x3fe0000004047429 */ /* 0x001fce0000000000 */
[----:B------:R-:W0:Y:S01]  /*05f0*/  I2F.F64 R10, R8 ;  /* 0x00000008000a7312 */ /* 0x000e220000201c00 */
[----:B--2---:R-:W-:Y:S01]  /*0600*/  DADD R6, R12, 0.5 ;  /* 0x3fe000000c067429 */ /* 0x004fe20000000000 */
[----:B------:R-:W-:Y:S01]  /*0610*/  IMAD R13, R0, 0x3, RZ ;  /* 0x00000003000d7824 */ /* 0x000fe200078e02ff */
[----:B------:R-:W-:Y:S02]  /*0620*/  DMUL R4, R4, R2 ;  /* 0x0000000204047228 */ /* 0x000fe40000000000 */
[----:B0-----:R-:W-:-:S04]  /*0630*/  DADD R10, R10, 0.5 ;  /* 0x3fe000000a0a7429 */ /* 0x001fc80000000000 */
[----:B------:R-:W-:-:S04]  /*0640*/  DMUL R6, R6, R2 ;  /* 0x0000000206067228 */ /* 0x000fc80000000000 */
[----:B------:R-:W-:Y:S01]  /*0650*/  DMUL R10, R10, R2 ;  /* 0x000000020a0a7228 */ /* 0x000fe20000000000 */
[----:B-1----:R-:W-:-:S05]  /*0660*/  IMAD.WIDE R2, R13, 0x8, R14 ;  /* 0x000000080d027825 */ /* 0x002fca00078e020e */
[----:B------:R-:W-:Y:S04]  /*0670*/  STG.E.64 desc[UR4][R2.64], R4 ;  /* 0x0000000402007986 */ /* 0x000fe8000c101b04 */
[----:B------:R-:W-:Y:S04]  /*0680*/  STG.E.64 desc[UR4][R2.64+0x8], R6 ;  /* 0x0000080602007986 */ /* 0x000fe8000c101b04 */
[----:B------:R-:W-:Y:S01]  /*0690*/  STG.E.64 desc[UR4][R2.64+0x10], R10 ;  /* 0x0000100a02007986 */ /* 0x000fe2000c101b04 */
[----:B------:R-:W-:Y:S05]  /*06a0*/  EXIT ;  /* 0x000000000000794d */ /* 0x000fea0003800000 */
        .weak           $__internal_3_$__cuda_sm20_div_rn_f64_full
        .type           $__internal_3_$__cuda_sm20_div_rn_f64_full,@function
        .size           $__internal_3_$__cuda_sm20_div_rn_f64_full,(.L_x_117 - $__internal_3_$__cuda_sm20_div_rn_f64_full)
$__internal_3_$__cuda_sm20_div_rn_f64_full:
[C---:B------:R-:W-:Y:S01]  /*06b0*/  FSETP.GEU.AND P0, PT, |R5|.reuse, 1.469367938527859385e-39, PT ;  /* 0x001000000500780b */ /* 0x040fe20003f0e200 */
[----:B------:R-:W0:Y:S01]  /*06c0*/  LDC.64 R2, c[0x0][0x388] ;  /* 0x0000e200ff027b82 */ /* 0x000e220000000a00 */
[C---:B------:R-:W-:Y:S01]  /*06d0*/  LOP3.LUT R6, R5.reuse, 0x800fffff, RZ, 0xc0, !PT ;  /* 0x800fffff05067812 */ /* 0x040fe200078ec0ff */
[----:B------:R-:W-:Y:S01]  /*06e0*/  IMAD.MOV.U32 R16, RZ, RZ, 0x1 ;  /* 0x00000001ff107424 */ /* 0x000fe200078e00ff */
[----:B------:R-:W-:Y:S01]  /*06f0*/  LOP3.LUT R20, R5, 0x7ff00000, RZ, 0xc0, !PT ;  /* 0x7ff0000005147812 */ /* 0x000fe200078ec0ff */
[----:B------:R-:W-:Y:S01]  /*0700*/  IMAD.MOV.U32 R13, RZ, RZ, 0x1ca00000 ;  /* 0x1ca00000ff0d7424 */ /* 0x000fe200078e00ff */
[----:B------:R-:W-:Y:S01]  /*0710*/  LOP3.LUT R7, R6, 0x3ff00000, RZ, 0xfc, !PT ;  /* 0x3ff0000006077812 */ /* 0x000fe200078efcff */
[----:B------:R-:W-:-:S06]  /*0720*/  IMAD.MOV.U32 R6, RZ, RZ, R4 ;  /* 0x000000ffff067224 */ /* 0x000fcc00078e0004 */
[----:B------:R-:W-:-:S06]  /*0730*/  @!P0 DMUL R6, R4, 8.98846567431157953865e+307 ;  /* 0x7fe0000004068828 */ /* 0x000fcc0000000000 */
[----:B------:R-:W1:Y:S01]  /*0740*/  MUFU.RCP64H R17, R7 ;  /* 0x0000000700117308 */ /* 0x000e620000001800 */
[----:B0-----:R-:W-:-:S04]  /*0750*/  LOP3.LUT R15, R3, 0x7ff00000, RZ, 0xc0, !PT ;  /* 0x7ff00000030f7812 */ /* 0x001fc800078ec0ff */
[----:B------:R-:W-:Y:S01]  /*0760*/  ISETP.GE.U32.AND P1, PT, R15, R20, PT ;  /* 0x000000140f00720c */ /* 0x000fe20003f26070 */
[----:B------:R-:W-:Y:S01]  /*0770*/  IMAD.MOV.U32 R22, RZ, RZ, R15 ;  /* 0x000000ffff167224 */ /* 0x000fe200078e000f */
[----:B-1----:R-:W-:-:S08]  /*0780*/  DFMA R10, R16, -R6, 1 ;  /* 0x3ff00000100a742b */ /* 0x002fd00000000806 */
[----:B------:R-:W-:-:S08]  /*0790*/  DFMA R10, R10, R10, R10 ;  /* 0x0000000a0a0a722b */ /* 0x000fd0000000000a */
[----:B------:R-:W-:Y:S01]  /*07a0*/  DFMA R16, R16, R10, R16 ;  /* 0x0000000a1010722b */ /* 0x000fe20000000010 */
[----:B------:R-:W-:Y:S02]  /*07b0*/  SEL R10, R13, 0x63400000, !P1 ;  /* 0x634000000d0a7807 */ /* 0x000fe40004800000 */
[----:B------:R-:W-:Y:S02]  /*07c0*/  FSETP.GEU.AND P1, PT, |R3|, 1.469367938527859385e-39, PT ;  /* 0x001000000300780b */ /* 0x000fe40003f2e200 */
[----:B------:R-:W-:Y:S01]  /*07d0*/  LOP3.LUT R11, R10, 0x800fffff, R3, 0xf8, !PT ;  /* 0x800fffff0a0b7812 */ /* 0x000fe200078ef803 */
[----:B------:R-:W-:Y:S02]  /*07e0*/  IMAD.MOV.U32 R10, RZ, RZ, R2 ;  /* 0x000000ffff0a7224 */ /* 0x000fe400078e0002 */
[----:B------:R-:W-:-:S08]  /*07f0*/  DFMA R18, R16, -R6, 1 ;  /* 0x3ff000001012742b */ /* 0x000fd00000000806 */
[----:B------:R-:W-:Y:S01]  /*0800*/  DFMA R16, R16, R18, R16 ;  /* 0x000000121010722b */ /* 0x000fe20000000010 */
[----:B------:R-:W-:Y:S10]  /*0810*/  @P1 BRA `(.L_x_59) ;  /* 0x0000000000201947 */ /* 0x000ff40003800000 */
[----:B------:R-:W-:-:S04]  /*0820*/  LOP3.LUT R18, R5, 0x7ff00000, RZ, 0xc0, !PT ;  /* 0x7ff0000005127812 */ /* 0x000fc800078ec0ff */
[----:B------:R-:W-:-:S04]  /*0830*/  ISETP.GE.U32.AND P1, PT, R15, R18, PT ;  /* 0x000000120f00720c */ /* 0x000fc80003f26070 */
[----:B------:R-:W-:-:S04]  /*0840*/  SEL R18, R13, 0x63400000, !P1 ;  /* 0x634000000d127807 */ /* 0x000fc80004800000 */
[----:B------:R-:W-:-:S04]  /*0850*/  LOP3.LUT R18, R18, 0x80000000, R3, 0xf8, !PT ;  /* 0x8000000012127812 */ /* 0x000fc800078ef803 */
[----:B------:R-:W-:Y:S01]  /*0860*/  LOP3.LUT R19, R18, 0x100000, RZ, 0xfc, !PT ;  /* 0x0010000012137812 */ /* 0x000fe200078efcff */
[----:B------:R-:W-:-:S06]  /*0870*/  IMAD.MOV.U32 R18, RZ, RZ, RZ ;  /* 0x000000ffff127224 */ /* 0x000fcc00078e00ff */
[----:B------:R-:W-:-:S10]  /*0880*/  DFMA R10, R10, 2, -R18 ;  /* 0x400000000a0a782b */ /* 0x000fd40000000812 */
[----:B------:R-:W-:-:S07]  /*0890*/  LOP3.LUT R22, R11, 0x7ff00000, RZ, 0xc0, !PT ;  /* 0x7ff000000b167812 */ /* 0x000fce00078ec0ff */
.L_x_59:
[----:B------:R-:W-:Y:S01]  /*08a0*/  IMAD.MOV.U32 R23, RZ, RZ, R20 ;  /* 0x000000ffff177224 */ /* 0x000fe200078e0014 */
[----:B------:R-:W-:Y:S01]  /*08b0*/  @!P0 LOP3.LUT R23, R7, 0x7ff00000, RZ, 0xc0, !PT ;  /* 0x7ff0000007178812 */ /* 0x000fe200078ec0ff */
[----:B------:R-:W-:Y:S01]  /*08c0*/  VIADD R24, R22, 0xffffffff ;  /* 0xffffffff16187836 */ /* 0x000fe20000000000 */
[----:B------:R-:W-:-:S03]  /*08d0*/  DMUL R18, R16, R10 ;  /* 0x0000000a10127228 */ /* 0x000fc60000000000 */
        /* <DEDUP_REMOVED lines=25> */
[----:B------:R-:W-:Y:S01]  /*0a70*/  IMAD.MOV.U32 R4, RZ, RZ, RZ ;  /* 0x000000ffff047224 */ /* 0x000fe200078e00ff */
[----:B------:R-:W-:-:S05]  /*0a80*/  IADD3 R13, PT, PT, -R13, -0x43300000, RZ ;  /* 0xbcd000000d0d7810 */ /* 0x000fca0007ffe1ff */
[----:B------:R-:W-:-:S03]  /*0a90*/  DFMA R4, R16, -R4, R20 ;  /* 0x800000041004722b */ /* 0x000fc60000000014 */
[----:B------:R-:W-:-:S07]  /*0aa0*/  LOP3.LUT R11, R3, R11, RZ, 0x3c, !PT ;  /* 0x0000000b030b7212 */ /* 0x000fce00078e3cff */
[----:B------:R-:W-:-:S04]  /*0ab0*/  FSETP.NEU.AND P0, PT, |R5|, R13, PT ;  /* 0x0000000d0500720b */ /* 0x000fc80003f0d200 */
[----:B------:R-:W-:Y:S02]  /*0ac0*/  FSEL R16, R2, R16, !P0 ;  /* 0x0000001002107208 */ /* 0x000fe40004000000 */
[----:B------:R-:W-:Y:S01]  /*0ad0*/  FSEL R17, R11, R17, !P0 ;  /* 0x000000110b117208 */ /* 0x000fe20004000000 */
[----:B------:R-:W-:Y:S06]  /*0ae0*/  BRA `(.L_x_61) ;  /* 0x0000000000587947 */ /* 0x000fec0003800000 */
.L_x_60:
[----:B------:R-:W0:Y:S02]  /*0af0*/  LDC.64 R6, c[0x0][0x388] ;  /* 0x0000e200ff067b82 */ /* 0x000e240000000a00 */
[----:B0-----:R-:W-:-:S14]  /*0b00*/  DSETP.NAN.AND P0, PT, R6, R6, PT ;  /* 0x000000060600722a */ /* 0x001fdc0003f08000 */
        /* <DEDUP_REMOVED lines=15> */
.L_x_63:
[----:B------:R-:W-:Y:S01]  /*0c00*/  LOP3.LUT R17, R5, 0x80000, RZ, 0xfc, !PT ;  /* 0x0008000005117812 */ /* 0x000fe200078efcff */
[----:B------:R-:W-:Y:S01]  /*0c10*/  IMAD.MOV.U32 R16, RZ, RZ, R4 ;  /* 0x000000ffff107224 */ /* 0x000fe200078e0004 */
[----:B------:R-:W-:Y:S06]  /*0c20*/  BRA `(.L_x_61) ;  /* 0x0000000000087947 */ /* 0x000fec0003800000 */
.L_x_62:
[----:B------:R-:W-:Y:S01]  /*0c30*/  LOP3.LUT R17, R3, 0x80000, RZ, 0xfc, !PT ;  /* 0x0008000003117812 */ /* 0x000fe200078efcff */
[----:B------:R-:W-:-:S07]  /*0c40*/  IMAD.MOV.U32 R16, RZ, RZ, R2 ;  /* 0x000000ffff107224 */ /* 0x000fce00078e0002 */
.L_x_61:
[----:B------:R-:W-:Y:S02]  /*0c50*/  IMAD.MOV.U32 R15, RZ, RZ, 0x0 ;  /* 0x00000000ff0f7424 */ /* 0x000fe400078e00ff */
[----:B------:R-:W-:Y:S02]  /*0c60*/  IMAD.MOV.U32 R2, RZ, RZ, R16 ;  /* 0x000000ffff027224 */ /* 0x000fe400078e0010 */
[----:B------:R-:W-:Y:S01]  /*0c70*/  IMAD.MOV.U32 R3, RZ, RZ, R17 ;  /* 0x000000ffff037224 */ /* 0x000fe200078e0011 */
[----:B------:R-:W-:Y:S06]  /*0c80*/  RET.REL.NODEC R14 `(_Z25initializePositionsKernelPddii) ;  /* 0xfffffff00edc7950 */ /* 0x000fec0003c3ffff */
.L_x_64:
        /* <DEDUP_REMOVED lines=15> */
.L_x_117:


//--------------------- .text._Z22adjustVelocitiesKernelPdS_di --------------------------
	.section	.text._Z22adjustVelocitiesKernelPdS_di,"ax",@progbits
	.align	128
        .global         _Z22adjustVelocitiesKernelPdS_di
        .type           _Z22adjustVelocitiesKernelPdS_di,@function
        .size           _Z22adjustVelocitiesKernelPdS_di,(.L_x_128 - _Z22adjustVelocitiesKernelPdS_di)
        .other          _Z22adjustVelocitiesKernelPdS_di,@"STO_CUDA_ENTRY STV_DEFAULT"
_Z22adjustVelocitiesKernelPdS_di:
.text._Z22adjustVelocitiesKernelPdS_di:
        /* <DEDUP_REMOVED lines=10> */
[----:B------:R-:W-:Y:S01]  /*00a0*/  IMAD R5, R0, 0x3, RZ ;  /* 0x0000000300057824 */ /* 0x000fe200078e02ff */
[----:B------:R-:W2:Y:S05]  /*00b0*/  LDCU.64 UR6, c[0x0][0x390] ;  /* 0x00007200ff0677ac */ /* 0x000eaa0008000a00 */
[----:B------:R-:W3:Y:S01]  /*00c0*/  LDC.64 R6, c[0x0][0x388] ;  /* 0x0000e200ff067b82 */ /* 0x000ee20000000a00 */
[----:B0-----:R-:W-:-:S05]  /*00d0*/  IMAD.WIDE R2, R5, 0x8, R2 ;  /* 0x0000000805027825 */ /* 0x001fca00078e0202 */
[----:B-1----:R-:W4:Y:S04]  /*00e0*/  LDG.E.64 R4, desc[UR4][R2.64] ;  /* 0x0000000402047981 */ /* 0x002f28000c1e1b00 */
[----:B---3--:R-:W4:Y:S02]  /*00f0*/  LDG.E.64 R8, desc[UR4][R6.64] ;  /* 0x0000000406087981 */ /* 0x008f24000c1e1b00 */
[----:B----4-:R-:W-:Y:S02]  /*0100*/  DADD R4, R4, -R8 ;  /* 0x0000000004047229 */ /* 0x010fe40000000808 */
[----:B------:R-:W3:Y:S06]  /*0110*/  LDG.E.64 R8, desc[UR4][R2.64+0x8] ;  /* 0x0000080402087981 */ /* 0x000eec000c1e1b00 */
[----:B--2---:R-:W-:-:S07]  /*0120*/  DMUL R4, R4, UR6 ;  /* 0x0000000604047c28 */ /* 0x004fce0008000000 */
[----:B------:R-:W-:Y:S04]  /*0130*/  STG.E.64 desc[UR4][R2.64], R4 ;  /* 0x0000000402007986 */ /* 0x000fe8000c101b04 */
[----:B------:R-:W3:Y:S02]  /*0140*/  LDG.E.64 R10, desc[UR4][R6.64+0x8] ;  /* 0x00000804060a7981 */ /* 0x000ee4000c1e1b00 */
[----:B---3--:R-:W-:Y:S02]  /*0150*/  DADD R8, R8, -R10 ;  /* 0x0000000008087229 */ /* 0x008fe4000000080a */
[----:B------:R-:W2:Y:S06]  /*0160*/  LDG.E.64 R10, desc[UR4][R2.64+0x10] ;  /* 0x00001004020a7981 */ /* 0x000eac000c1e1b00 */
[----:B------:R-:W-:-:S07]  /*0170*/  DMUL R8, R8, UR6 ;  /* 0x0000000608087c28 */ /* 0x000fce0008000000 */
[----:B------:R-:W-:Y:S04]  /*0180*/  STG.E.64 desc[UR4][R2.64+0x8], R8 ;  /* 0x0000080802007986 */ /* 0x000fe8000c101b04 */
[----:B------:R-:W2:Y:S02]  /*0190*/  LDG.E.64 R12, desc[UR4][R6.64+0x10] ;  /* 0x00001004060c7981 */ /* 0x000ea4000c1e1b00 */
[----:B--2---:R-:W-:-:S08]  /*01a0*/  DADD R10, R10, -R12 ;  /* 0x000000000a0a7229 */ /* 0x004fd0000000080c */
[----:B------:R-:W-:-:S07]  /*01b0*/  DMUL R10, R10, UR6 ;  /* 0x000000060a0a7c28 */ /* 0x000fce0008000000 */
[----:B------:R-:W-:Y:S01]  /*01c0*/  STG.E.64 desc[UR4][R2.64+0x10], R10 ;  /* 0x0000100a02007986 */ /* 0x000fe2000c101b04 */
[----:B------:R-:W-:Y:S05]  /*01d0*/  EXIT ;  /* 0x000000000000794d */ /* 0x000fea0003800000 */
.L_x_65:
        /* <DEDUP_REMOVED lines=10> */
.L_x_128:


//--------------------- .text._Z26sumSquaredVelocitiesKernelPdS_i --------------------------
	.section	.text._Z26sumSquaredVelocitiesKernelPdS_i,"ax",@progbits
	.align	128
        .global         _Z26sumSquaredVelocitiesKernelPdS_i
        .type           _Z26sumSquaredVelocitiesKernelPdS_i,@function
        .size           _Z26sumSquaredVelocitiesKernelPdS_i,(.L_x_129 - _Z26sumSquaredVelocitiesKernelPdS_i)
        .other          _Z26sumSquaredVelocitiesKernelPdS_i,@"STO_CUDA_ENTRY STV_DEFAULT"
_Z26sumSquaredVelocitiesKernelPdS_i:
.text._Z26sumSquaredVelocitiesKernelPdS_i:
[----:B------:R-:W-:Y:S01]  /*0000*/  LDC R1, c[0x0][0x37c] ;  /* 0x0000df00ff017b82 */ /* 0x000fe20000000800 */
[----:B------:R-:W0:Y:S01]  /*0010*/  S2R R8, SR_TID.X ;  /* 0x0000000000087919 */ /* 0x000e220000002100 */
[----:B------:R-:W0:Y:S01]  /*0020*/  LDCU UR8, c[0x0][0x360] ;  /* 0x00006c00ff0877ac */ /* 0x000e220008000800 */
[----:B------:R-:W-:Y:S01]  /*0030*/  CS2R R2, SRZ ;  /* 0x0000000000027805 */ /* 0x000fe2000001ff00 */
[----:B------:R-:W0:Y:S01]  /*0040*/  S2R R9, SR_CTAID.X ;  /* 0x0000000000097919 */ /* 0x000e220000002500 */
[----:B------:R-:W1:Y:S01]  /*0050*/  LDCU UR4, c[0x0][0x390] ;  /* 0x00007200ff0477ac */ /* 0x000e620008000800 */
[----:B------:R-:W2:Y:S01]  /*0060*/  LDCU.64 UR6, c[0x0][0x358] ;  /* 0x00006b00ff0677ac */ /* 0x000ea20008000a00 */
[----:B0-----:R-:W-:-:S05]  /*0070*/  IMAD R7, R9, UR8, R8 ;  /* 0x0000000809077c24 */ /* 0x001fca000f8e0208 */
[----:B-1----:R-:W-:-:S13]  /*0080*/  ISETP.GE.U32.AND P0, PT, R7, UR4, PT ;  /* 0x0000000407007c0c */ /* 0x002fda000bf06070 */
[----:B------:R-:W0:Y:S02]  /*0090*/  @!P0 LDC.64 R4, c[0x0][0x380] ;  /* 0x0000e000ff048b82 */ /* 0x000e240000000a00 */
[----:B0-----:R-:W-:-:S05]  /*00a0*/  @!P0 IMAD.WIDE.U32 R4, R7, 0x8, R4 ;  /* 0x0000000807048825 */ /* 0x001fca00078e0004 */
[----:B--2---:R-:W2:Y:S01]  /*00b0*/  @!P0 LDG.E.64 R2, desc[UR6][R4.64] ;  /* 0x0000000604028981 */ /* 0x004ea2000c1e1b00 */
[----:B------:R-:W0:Y:S01]  /*00c0*/  S2UR UR5, SR_CgaCtaId ;  /* 0x00000000000579c3 */ /* 0x000e220000008800 */
[----:B------:R-:W-:Y:S01]  /*00d0*/  IMAD.U32 R0, RZ, RZ, UR8 ;  /* 0x00000008ff007e24 */ /* 0x000fe2000f8e00ff */
[----:B------:R-:W-:Y:S01]  /*00e0*/  UMOV UR4, 0x400 ;  /* 0x0000040000047882 */ /* 0x000fe20000000000 */
[----:B------:R-:W-:-:S03]  /*00f0*/  ISETP.NE.AND P0, PT, R8, RZ, PT ;  /* 0x000000ff0800720c */ /* 0x000fc60003f05270 */
[----:B------:R-:W-:Y:S01]  /*0100*/  ISETP.GE.U32.AND P1, PT, R0, 0x2, PT ;  /* 0x000000020000780c */ /* 0x000fe20003f26070 */
[----:B0-----:R-:W-:-:S06]  /*0110*/  ULEA UR4, UR5, UR4, 0x18 ;  /* 0x0000000405047291 */ /* 0x001fcc000f8ec0ff */
[----:B------:R-:W-:Y:S01]  /*0120*/  LEA R7, R8, UR4, 0x3 ;  /* 0x0000000408077c11 */ /* 0x000fe2000f8e18ff */
[----:B--2---:R-:W-:-:S07]  /*0130*/  DMUL R2, R2, R2 ;  /* 0x0000000202027228 */ /* 0x004fce0000000000 */
[----:B------:R0:W-:Y:S01]  /*0140*/  STS.64 [R7], R2 ;  /* 0x0000000207007388 */ /* 0x0001e20000000a00 */
[----:B------:R-:W-:Y:S06]  /*0150*/  BAR.SYNC.DEFER_BLOCKING 0x0 ;  /* 0x0000000000007b1d */ /* 0x000fec0000010000 */
[----:B------:R-:W-:Y:S05]  /*0160*/  @!P1 BRA `(.L_x_66) ;  /* 0x00000000002c9947 */ /* 0x000fea0003800000 */
.L_x_67:
        /* <DEDUP_REMOVED lines=11> */
.L_x_66:
        /* <DEDUP_REMOVED lines=9> */
.L_x_68:
        /* <DEDUP_REMOVED lines=13> */
.L_x_129:


//--------------------- .text._Z19sumVelocitiesKernelPdS_i --------------------------
	.section	.text._Z19sumVelocitiesKernelPdS_i,"ax",@progbits
	.align	128
        .global         _Z19sumVelocitiesKernelPdS_i
        .type           _Z19sumVelocitiesKernelPdS_i,@function
        .size           _Z19sumVelocitiesKernelPdS_i,(.L_x_130 - _Z19sumVelocitiesKernelPdS_i)
        .other          _Z19sumVelocitiesKernelPdS_i,@"STO_CUDA_ENTRY STV_DEFAULT"
_Z19sumVelocitiesKernelPdS_i:
.text._Z19sumVelocitiesKernelPdS_i:
        /* <DEDUP_REMOVED lines=18> */
[----:B------:R-:W-:-:S05]  /*0120*/  LEA R7, R8, UR4, 0x3 ;  /* 0x0000000408077c11 */ /* 0x000fca000f8e18ff */
[----:B--2---:R0:W-:Y:S01]  /*0130*/  STS.64 [R7], R2 ;  /* 0x0000000207007388 */ /* 0x0041e20000000a00 */
[----:B------:R-:W-:Y:S06]  /*0140*/  BAR.SYNC.DEFER_BLOCKING 0x0 ;  /* 0x0000000000007b1d */ /* 0x000fec0000010000 */
[----:B------:R-:W-:Y:S05]  /*0150*/  @!P1 BRA `(.L_x_69) ;  /* 0x00000000002c9947 */ /* 0x000fea0003800000 */
.L_x_70:
        /* <DEDUP_REMOVED lines=11> */
.L_x_69:
        /* <DEDUP_REMOVED lines=9> */
.L_x_71:
        /* <DEDUP_REMOVED lines=14> */
.L_x_130:


//--------------------- .text._Z15gaussdistKernelP17curandStateXORWOWPdS1_Pbi --------------------------
	.section	.text._Z15gaussdistKernelP17curandStateXORWOWPdS1_Pbi,"ax",@progbits
	.align	128
        .global         _Z15gaussdistKernelP17curandStateXORWOWPdS1_Pbi
        .type           _Z15gaussdistKernelP17curandStateXORWOWPdS1_Pbi,@function
        .size           _Z15gaussdistKernelP17curandStateXORWOWPdS1_Pbi,(.L_x_120 - _Z15gaussdistKernelP17curandStateXORWOWPdS1_Pbi)
        .other          _Z15gaussdistKernelP17curandStateXORWOWPdS1_Pbi,@"STO_CUDA_ENTRY STV_DEFAULT"
_Z15gaussdistKernelP17curandStateXORWOWPdS1_Pbi:
.text._Z15gaussdistKernelP17curandStateXORWOWPdS1_Pbi:
        /* <DEDUP_REMOVED lines=8> */
[----:B------:R-:W0:Y:S01]  /*0080*/  LDCU.64 UR6, c[0x0][0x398] ;  /* 0x00007300ff0677ac */ /* 0x000e220008000a00 */
[----:B------:R-:W1:Y:S01]  /*0090*/  LDCU.64 UR4, c[0x0][0x358] ;  /* 0x00006b00ff0477ac */ /* 0x000e620008000a00 */
[----:B0-----:R-:W-:-:S04]  /*00a0*/  IADD3 R4, P0, PT, R16, UR6, RZ ;  /* 0x0000000610047c10 */ /* 0x001fc8000ff1e0ff */
[----:B------:R-:W-:-:S05]  /*00b0*/  LEA.HI.X.SX32 R5, R16, UR7, 0x1, P0 ;  /* 0x0000000710057c11 */ /* 0x000fca00080f0eff */
[----:B-1----:R-:W2:Y:S02]  /*00c0*/  LDG.E.U8 R0, desc[UR4][R4.64] ;  /* 0x0000000404007981 */ /* 0x002ea4000c1e1100 */
[----:B--2---:R-:W-:-:S13]  /*00d0*/  ISETP.NE.AND P0, PT, R0, RZ, PT ;  /* 0x000000ff0000720c */ /* 0x004fda0003f05270 */
[----:B------:R-:W-:Y:S05]  /*00e0*/  @P0 BRA `(.L_x_72) ;  /* 0x0000001000e40947 */ /* 0x000fea0003800000 */
[----:B------:R-:W0:Y:S02]  /*00f0*/  LDC.64 R2, c[0x0][0x380] ;  /* 0x0000e000ff027b82 */ /* 0x000e240000000a00 */
[----:B0-----:R-:W-:-:S05]  /*0100*/  IMAD.WIDE R2, R16, 0x30, R2 ;  /* 0x0000003010027825 */ /* 0x001fca00078e0202 */
[----:B------:R0:W5:Y:S01]  /*0110*/  LDG.E R11, desc[UR4][R2.64+0x18] ;  /* 0x00001804020b7981 */ /* 0x000162000c1e1900 */
[----:B------:R-:W-:Y:S01]  /*0120*/  BSSY.RECONVERGENT B0, `(.L_x_73) ;  /* 0x00000ab000007945 */ /* 0x000fe20003800200 */
.L_x_85:
[----:B-----5:R-:W-:Y:S01]  /*0130*/  ISETP.NE.AND P0, PT, R11, 0x1, PT ;  /* 0x000000010b00780c */ /* 0x020fe20003f05270 */
[----:B------:R-:W-:-:S12]  /*0140*/  BSSY.RECONVERGENT B1, `(.L_x_74) ;  /* 0x000004f000017945 */ /* 0x000fd80003800200 */
[----:B------:R-:W-:Y:S05]  /*0150*/  @!P0 BRA `(.L_x_75) ;  /* 0x00000004002c8947 */ /* 0x000fea0003800000 */
[----:B------:R-:W2:Y:S04]  /*0160*/  LDG.E.64 R12, desc[UR4][R2.64] ;  /* 0x00000004020c7981 */ /* 0x000ea8000c1e1b00 */
[----:B------:R-:W3:Y:S04]  /*0170*/  LDG.E.64 R6, desc[UR4][R2.64+0x10] ;  /* 0x0000100402067981 */ /* 0x000ee8000c1e1b00 */
[----:B------:R-:W4:Y:S01]  /*0180*/  LDG.E.64 R8, desc[UR4][R2.64+0x8] ;  /* 0x0000080402087981 */ /* 0x000f22000c1e1b00 */
[----:B------:R-:W-:Y:S01]  /*0190*/  BSSY.RECONVERGENT B2, `(.L_x_76) ;  /* 0x0000040000027945 */ /* 0x000fe20003800200 */
[----:B--2---:R-:W-:-:S04]  /*01a0*/  SHF.R.U32.HI R0, RZ, 0x2, R13 ;  /* 0x00000002ff007819 */ /* 0x004fc8000001160d */
[----:B------:R-:W-:Y:S01]  /*01b0*/  LOP3.LUT R0, R0, R13, RZ, 0x3c, !PT ;  /* 0x0000000d00007212 */ /* 0x000fe200078e3cff */
[----:B---3--:R-:W-:Y:S01]  /*01c0*/  IMAD.SHL.U32 R13, R7, 0x10, RZ ;  /* 0x00000010070d7824 */ /* 0x008fe200078e00ff */
[----:B------:R1:W-:Y:S03]  /*01d0*/  STG.E.64 desc[UR4][R2.64+0x8], R6 ;  /* 0x0000080602007986 */ /* 0x0003e6000c101b04 */
[----:B------:R-:W-:-:S05]  /*01e0*/  IMAD.SHL.U32 R10, R0, 0x2, RZ ;  /* 0x00000002000a7824 */ /* 0x000fca00078e00ff */
[----:B------:R-:W-:Y:S01]  /*01f0*/  LOP3.LUT R10, R0, R10, R13, 0x96, !PT ;  /* 0x0000000a000a7212 */ /* 0x000fe200078e960d */
[----:B------:R-:W-:-:S03]  /*0200*/  IMAD.MOV.U32 R13, RZ, RZ, 0x2f800000 ;  /* 0x2f800000ff0d7424 */ /* 0x000fc600078e00ff */
[----:B------:R-:W-:-:S04]  /*0210*/  LOP3.LUT R14, R10, R7, RZ, 0x3c, !PT ;  /* 0x000000070a0e7212 */ /* 0x000fc800078e3cff */
[----:B------:R-:W-:-:S04]  /*0220*/  IADD3 R0, PT, PT, R12, 0x587c5, R14 ;  /* 0x000587c50c007810 */ /* 0x000fc80007ffe00e */
[----:B------:R-:W-:-:S05]  /*0230*/  I2FP.F32.U32 R0, R0 ;  /* 0x0000000000007245 */ /* 0x000fca0000201000 */
[----:B------:R-:W-:Y:S01]  /*0240*/  FFMA R0, R0, R13, 1.1641532182693481445e-10 ;  /* 0x2f00000000007423 */ /* 0x000fe2000000000d */
[----:B------:R-:W-:-:S04]  /*0250*/  IMAD.MOV.U32 R13, RZ, RZ, 0x3e055027 ;  /* 0x3e055027ff0d7424 */ /* 0x000fc800078e00ff */
[----:B------:R-:W-:-:S13]  /*0260*/  FSETP.GEU.AND P0, PT, R0, 1.175494350822287508e-38, PT ;  /* 0x008000000000780b */ /* 0x000fda0003f0e000 */
[----:B------:R-:W-:-:S05]  /*0270*/  @!P0 FMUL R0, R0, 8388608 ;  /* 0x4b00000000008820 */ /* 0x000fca0000400000 */
[----:B------:R-:W-:-:S04]  /*0280*/  IADD3 R10, PT, PT, R0, -0x3f2aaaab, RZ ;  /* 0xc0d55555000a7810 */ /* 0x000fc80007ffe0ff */
[----:B------:R-:W-:-:S04]  /*0290*/  LOP3.LUT R17, R10, 0xff800000, RZ, 0xc0, !PT ;  /* 0xff8000000a117812 */ /* 0x000fc800078ec0ff */
[----:B------:R-:W-:Y:S01]  /*02a0*/  I2FP.F32.S32 R18, R17 ;  /* 0x0000001100127245 */ /* 0x000fe20000201400 */
[----:B------:R-:W-:Y:S02]  /*02b0*/  IMAD.IADD R10, R0, 0x1, -R17 ;  /* 0x00000001000a7824 */ /* 0x000fe400078e0a11 */
[----:B------:R-:W-:Y:S02]  /*02c0*/  IMAD.MOV.U32 R17, RZ, RZ, 0x7f800000 ;  /* 0x7f800000ff117424 */ /* 0x000fe400078e00ff */
[----:B------:R-:W-:-:S04]  /*02d0*/  FADD R10, R10, -1 ;  /* 0xbf8000000a0a7421 */ /* 0x000fc80000000000 */
[----:B------:R-:W-:-:S04]  /*02e0*/  FFMA R13, R10, -R13, 0.14084610342979431152 ;  /* 0x3e1039f60a0d7423 */ /* 0x000fc8000000080d */
[----:B------:R-:W-:-:S04]  /*02f0*/  FFMA R13, R10, R13, -0.12148627638816833496 ;  /* 0xbdf8cdcc0a0d7423 */ /* 0x000fc8000000000d */
[----:B------:R-:W-:-:S04]  /*0300*/  FFMA R13, R10, R13, 0.13980610668659210205 ;  /* 0x3e0f29550a0d7423 */ /* 0x000fc8000000000d */
[----:B------:R-:W-:-:S04]  /*0310*/  FFMA R13, R10, R13, -0.16684235632419586182 ;  /* 0xbe2ad8b90a0d7423 */ /* 0x000fc8000000000d */
[----:B------:R-:W-:-:S04]  /*0320*/  FFMA R13, R10, R13, 0.20012299716472625732 ;  /* 0x3e4ced0b0a0d7423 */ /* 0x000fc8000000000d */
[----:B------:R-:W-:-:S04]  /*0330*/  FFMA R13, R10, R13, -0.24999669194221496582 ;  /* 0xbe7fff220a0d7423 */ /* 0x000fc8000000000d */
[----:B------:R-:W-:Y:S01]  /*0340*/  FFMA R15, R10, R13, 0.33333182334899902344 ;  /* 0x3eaaaa780a0f7423 */ /* 0x000fe2000000000d */
[----:B----4-:R-:W-:-:S03]  /*0350*/  SHF.R.U32.HI R13, RZ, 0x2, R8 ;  /* 0x00000002ff0d7819 */ /* 0x010fc60000011608 */
[----:B------:R-:W-:Y:S01]  /*0360*/  FFMA R19, R10, R15, -0.5 ;  /* 0xbf0000000a137423 */ /* 0x000fe2000000000f */
[----:B------:R-:W-:Y:S02]  /*0370*/  FSEL R15, RZ, -23, P0 ;  /* 0xc1b80000ff0f7808 */ /* 0x000fe40000000000 */
[----:B------:R-:W-:Y:S01]  /*0380*/  ISETP.GT.U32.AND P0, PT, R0, 0x7f7fffff, PT ;  /* 0x7f7fffff0000780c */ /* 0x000fe20003f04070 */
[----:B------:R-:W-:Y:S01]  /*0390*/  FMUL R19, R10, R19 ;  /* 0x000000130a137220 */ /* 0x000fe20000400000 */
[----:B------:R-:W-:Y:S01]  /*03a0*/  LOP3.LUT R13, R13, R8, RZ, 0x3c, !PT ;  /* 0x000000080d0d7212 */ /* 0x000fe200078e3cff */
[----:B------:R-:W-:Y:S01]  /*03b0*/  FFMA R15, R18, 1.1920928955078125e-07, R15 ;  /* 0x34000000120f7823 */ /* 0x000fe2000000000f */
[----:B------:R-:W-:Y:S01]  /*03c0*/  SHF.L.U32 R8, R14, 0x4, RZ ;  /* 0x000000040e087819 */ /* 0x000fe200000006ff */
[----:B------:R-:W-:Y:S02]  /*03d0*/  FFMA R18, R10, R19, R10 ;  /* 0x000000130a127223 */ /* 0x000fe4000000000a */
[----:B------:R-:W-:-:S02]  /*03e0*/  IMAD.SHL.U32 R10, R13, 0x2, RZ ;  /* 0x000000020d0a7824 */ /* 0x000fc400078e00ff */
[----:B------:R-:W-:-:S03]  /*03f0*/  FFMA R18, R15, 0.69314718246459960938, R18 ;  /* 0x3f3172180f127823 */ /* 0x000fc60000000012 */
[----:B------:R-:W-:Y:S01]  /*0400*/  LOP3.LUT R15, R13, R10, R8, 0x96, !PT ;  /* 0x0000000a0d0f7212 */ /* 0x000fe200078e9608 */
[C---:B------:R-:W-:Y:S01]  /*0410*/  @P0 FFMA R18, R0.reuse, R17, +INF ;  /* 0x7f80000000120423 */ /* 0x040fe20000000011 */
[----:B------:R-:W-:Y:S01]  /*0420*/  FSETP.NEU.AND P0, PT, R0, RZ, PT ;  /* 0x000000ff0000720b */ /* 0x000fe20003f0d000 */
[----:B------:R-:W-:Y:S01]  /*0430*/  VIADD R8, R12, 0xb0f8a ;  /* 0x000b0f8a0c087836 */ /* 0x000fe20000000000 */
[----:B------:R-:W-:Y:S01]  /*0440*/  LOP3.LUT R15, R15, R14, RZ, 0x3c, !PT ;  /* 0x0000000e0f0f7212 */ /* 0x000fe200078e3cff */
[----:B------:R-:W-:Y:S01]  /*0450*/  FMUL R18, R18, -2 ;  /* 0xc000000012127820 */ /* 0x000fe20000400000 */
[----:B------:R-:W-:Y:S02]  /*0460*/  IMAD.MOV.U32 R17, RZ, RZ, 0x30c90fdb ;  /* 0x30c90fdbff117424 */ /* 0x000fe400078e00ff */
[----:B------:R1:W-:Y:S01]  /*0470*/  STG.E.64 desc[UR4][R2.64], R8 ;  /* 0x0000000802007986 */ /* 0x0003e2000c101b04 */
[----:B------:R-:W-:Y:S02]  /*0480*/  IADD3 R0, PT, PT, R15, R8, RZ ;  /* 0x000000080f007210 */ /* 0x000fe40007ffe0ff */
[----:B------:R-:W-:Y:S01]  /*0490*/  FSEL R18, R18, +INF , P0 ;  /* 0x7f80000012127808 */ /* 0x000fe20000000000 */
[----:B------:R1:W-:Y:S01]  /*04a0*/  STG.E.64 desc[UR4][R2.64+0x10], R14 ;  /* 0x0000100e02007986 */ /* 0x0003e2000c101b04 */
[----:B------:R-:W-:-:S02]  /*04b0*/  I2FP.F32.U32 R0, R0 ;  /* 0x0000000000007245 */ /* 0x000fc40000201000 */
[----:B------:R1:W2:Y:S01]  /*04c0*/  MUFU.RSQ R13, R18 ;  /* 0x00000012000d7308 */ /* 0x0002a20000001400 */
[----:B------:R-:W-:-:S05]  /*04d0*/  VIADD R10, R18, 0xf3000000 ;  /* 0xf3000000120a7836 */ /* 0x000fca0000000000 */
[----:B------:R-:W-:Y:S01]  /*04e0*/  ISETP.GT.U32.AND P0, PT, R10, 0x727fffff, PT ;  /* 0x727fffff0a00780c */ /* 0x000fe20003f04070 */
[----:B------:R-:W-:-:S12]  /*04f0*/  FFMA R10, R0, R17, 7.314590599882819788e-10 ;  /* 0x30490fdb000a7423 */ /* 0x000fd80000000011 */
[----:B-12---:R-:W-:Y:S05]  /*0500*/  @!P0 BRA `(.L_x_77) ;  /* 0x0000000000108947 */ /* 0x006fea0003800000 */
[----:B------:R-:W-:Y:S01]  /*0510*/  IMAD.MOV.U32 R0, RZ, RZ, R18 ;  /* 0x000000ffff007224 */ /* 0x000fe200078e0012 */
[----:B------:R-:W-:-:S07]  /*0520*/  MOV R17, 0x540 ;  /* 0x0000054000117802 */ /* 0x000fce0000000f00 */
[----:B0-----:R-:W-:Y:S05]  /*0530*/  CALL.REL.NOINC `($__internal_6_$__cuda_sm20_sqrt_rn_f32_slowpath) ;  /* 0x0000001800207944 */ /* 0x001fea0003c00000 */
[----:B------:R-:W-:Y:S05]  /*0540*/  BRA `(.L_x_78) ;  /* 0x0000000000107947 */ /* 0x000fea0003800000 */
.L_x_77:
[----:B------:R-:W-:Y:S01]  /*0550*/  FMUL.FTZ R7, R18, R13 ;  /* 0x0000000d12077220 */ /* 0x000fe20000410000 */
[----:B------:R-:W-:-:S03]  /*0560*/  FMUL.FTZ R13, R13, 0.5 ;  /* 0x3f0000000d0d7820 */ /* 0x000fc60000410000 */
[----:B------:R-:W-:-:S04]  /*0570*/  FFMA R0, -R7, R7, R18 ;  /* 0x0000000707007223 */ /* 0x000fc80000000112 */
[----:B------:R-:W-:-:S07]  /*0580*/  FFMA R0, R0, R13, R7 ;  /* 0x0000000d00007223 */ /* 0x000fce0000000007 */
.L_x_78:
[----:B------:R-:W-:Y:S05]  /*0590*/  BSYNC.RECONVERGENT B2 ;  /* 0x0000000000027941 */ /* 0x000fea0003800200 */
.L_x_76:
[----:B------:R-:W-:-:S04]  /*05a0*/  FMUL.RZ R10, R10, 0.15915493667125701904 ;  /* 0x3e22f9830a0a7820 */ /* 0x000fc8000040c000 */
[----:B------:R-:W1:Y:S02]  /*05b0*/  MUFU.COS R7, R10 ;  /* 0x0000000a00077308 */ /* 0x000e640000000000 */
[----:B-1----:R-:W-:-:S06]  /*05c0*/  FMUL R9, R7, R0 ;  /* 0x0000000007097220 */ /* 0x002fcc0000400000 */
[----:B------:R-:W1:Y:S01]  /*05d0*/  MUFU.SIN R7, R10 ;  /* 0x0000000a00077308 */ /* 0x000e620000000400 */
[----:B------:R2:W-:Y:S01]  /*05e0*/  STG.E desc[UR4][R2.64+0x20], R9 ;  /* 0x0000200902007986 */ /* 0x0005e2000c101904 */
[----:B-1----:R-:W-:Y:S01]  /*05f0*/  FMUL R0, R7, R0 ;  /* 0x0000000007007220 */ /* 0x002fe20000400000 */
[----:B--2---:R-:W-:Y:S06]  /*0600*/  BRA `(.L_x_79) ;  /* 0x0000000000087947 */ /* 0x004fec0003800000 */
.L_x_75:
[----:B------:R-:W2:Y:S02]  /*0610*/  LDG.E R9, desc[UR4][R2.64+0x20] ;  /* 0x0000200402097981 */ /* 0x000ea4000c1e1900 */
[----:B--2---:R-:W-:-:S07]  /*0620*/  IMAD.MOV.U32 R0, RZ, RZ, R9 ;  /* 0x000000ffff007224 */ /* 0x004fce00078e0009 */
.L_x_79:
[----:B------:R-:W-:Y:S05]  /*0630*/  BSYNC.RECONVERGENT B1 ;  /* 0x0000000000017941 */ /* 0x000fea0003800200 */
.L_x_74:
[----:B------:R-:W-:Y:S01]  /*0640*/  ISETP.NE.AND P0, PT, R11, 0x1, PT ;  /* 0x000000010b00780c */ /* 0x000fe20003f05270 */
[----:B------:R1:W2:Y:S01]  /*0650*/  F2F.F64.F32 R6, R0 ;  /* 0x0000000000067310 */ /* 0x0002a20000201800 */
[----:B------:R-:W-:Y:S01]  /*0660*/  BSSY.RECONVERGENT B1, `(.L_x_80) ;  /* 0x000004f000017945 */ /* 0x000fe20003800200 */
[----:B------:R-:W-:-:S10]  /*0670*/  HFMA2 R11, -RZ, RZ, 0, 0 ;  /* 0x00000000ff0b7431 */ /* 0x000fd400000001ff */
[----:B-1----:R-:W-:Y:S05]  /*0680*/  @P0 BRA `(.L_x_81) ;  /* 0x0000000400300947 */ /* 0x002fea0003800000 */
[----:B------:R-:W3:Y:S04]  /*0690*/  LDG.E.64 R12, desc[UR4][R2.64] ;  /* 0x00000004020c7981 */ /* 0x000ee8000c1e1b00 */
[----:B------:R-:W4:Y:S04]  /*06a0*/  LDG.E.64 R8, desc[UR4][R2.64+0x10] ;  /* 0x0000100402087981 */ /* 0x000f28000c1e1b00 */
[----:B------:R-:W5:Y:S01]  /*06b0*/  LDG.E.64 R10, desc[UR4][R2.64+0x8] ;  /* 0x00000804020a7981 */ /* 0x000f62000c1e1b00 */
[----:B------:R-:W-:Y:S01]  /*06c0*/  IMAD.MOV.U32 R18, RZ, RZ, 0x3e055027 ;  /* 0x3e055027ff127424 */ /* 0x000fe200078e00ff */
[----:B------:R-:W-:Y:S01]  /*06d0*/  BSSY.RECONVERGENT B2, `(.L_x_82) ;  /* 0x0000040000027945 */ /* 0x000fe20003800200 */
[----:B---3--:R-:W-:-:S04]  /*06e0*/  SHF.R.U32.HI R0, RZ, 0x2, R13 ;  /* 0x00000002ff007819 */ /* 0x008fc8000001160d */
[----:B------:R-:W-:Y:S01]  /*06f0*/  LOP3.LUT R0, R0, R13, RZ, 0x3c, !PT ;  /* 0x0000000d00007212 */ /* 0x000fe200078e3cff */
[----:B----4-:R-:W-:Y:S01]  /*0700*/  IMAD.SHL.U32 R13, R9, 0x10, RZ ;  /* 0x00000010090d7824 */ /* 0x010fe200078e00ff */
[----:B------:R1:W-:Y:S01]  /*0710*/  STG.E.64 desc[UR4][R2.64+0x8], R8 ;  /* 0x0000080802007986 */ /* 0x0003e2000c101b04 */
[----:B-----5:R-:W-:Y:S02]  /*0720*/  SHF.R.U32.HI R15, RZ, 0x2, R10 ;  /* 0x00000002ff0f7819 */ /* 0x020fe4000001160a */
[----:B------:R-:W-:Y:S02]  /*0730*/  IMAD.SHL.U32 R14, R0, 0x2, RZ ;  /* 0x00000002000e7824 */ /* 0x000fe400078e00ff */
[----:B------:R-:W-:-:S03]  /*0740*/  LOP3.LUT R15, R15, R10, RZ, 0x3c, !PT ;  /* 0x0000000a0f0f7212 */ /* 0x000fc600078e3cff */
[----:B------:R-:W-:Y:S01]  /*0750*/  LOP3.LUT R14, R0, R14, R13, 0x96, !PT ;  /* 0x0000000e000e7212 */ /* 0x000fe200078e960d */
[----:B------:R-:W-:-:S03]  /*0760*/  IMAD.MOV.U32 R13, RZ, RZ, 0x2f800000 ;  /* 0x2f800000ff0d7424 */ /* 0x000fc600078e00ff */
[----:B------:R-:W-:-:S04]  /*0770*/  LOP3.LUT R14, R14, R9, RZ, 0x3c, !PT ;  /* 0x000000090e0e7212 */ /* 0x000fc800078e3cff */
[----:B------:R-:W-:Y:S02]  /*0780*/  IADD3 R0, PT, PT, R12, 0x587c5, R14 ;  /* 0x000587c50c007810 */ /* 0x000fe40007ffe00e */
[----:B------:R-:W-:Y:S02]  /*0790*/  SHF.L.U32 R10, R14, 0x4, RZ ;  /* 0x000000040e0a7819 */ /* 0x000fe400000006ff */
[----:B------:R-:W-:-:S05]  /*07a0*/  I2FP.F32.U32 R0, R0 ;  /* 0x0000000000007245 */ /* 0x000fca0000201000 */
[----:B------:R-:W-:-:S05]  /*07b0*/  FFMA R0, R0, R13, 1.1641532182693481445e-10 ;  /* 0x2f00000000007423 */ /* 0x000fca000000000d */
[----:B------:R-:W-:-:S04]  /*07c0*/  FSETP.GEU.AND P0, PT, R0, 1.175494350822287508e-38, PT ;  /* 0x008000000000780b */ /* 0x000fc80003f0e000 */
[----:B------:R-:W-:-:S09]  /*07d0*/  FSEL R17, RZ, -23, P0 ;  /* 0xc1b80000ff117808 */ /* 0x000fd20000000000 */
[----:B------:R-:W-:-:S05]  /*07e0*/  @!P0 FMUL R0, R0, 8388608 ;  /* 0x4b00000000008820 */ /* 0x000fca0000400000 */
[C---:B------:R-:W-:Y:S02]  /*07f0*/  IADD3 R13, PT, PT, R0.reuse, -0x3f2aaaab, RZ ;  /* 0xc0d55555000d7810 */ /* 0x040fe40007ffe0ff */
[----:B------:R-:W-:Y:S02]  /*0800*/  ISETP.GT.U32.AND P0, PT, R0, 0x7f7fffff, PT ;  /* 0x7f7fffff0000780c */ /* 0x000fe40003f04070 */
[----:B------:R-:W-:-:S05]  /*0810*/  LOP3.LUT R19, R13, 0xff800000, RZ, 0xc0, !PT ;  /* 0xff8000000d137812 */ /* 0x000fca00078ec0ff */
[----:B------:R-:W-:-:S04]  /*0820*/  IMAD.IADD R13, R0, 0x1, -R19 ;  /* 0x00000001000d7824 */ /* 0x000fc800078e0a13 */
[----:B------:R-:W-:-:S04]  /*0830*/  FADD R13, R13, -1 ;  /* 0xbf8000000d0d7421 */ /* 0x000fc80000000000 */
[----:B------:R-:W-:-:S04]  /*0840*/  FFMA R18, R13, -R18, 0.14084610342979431152 ;  /* 0x3e1039f60d127423 */ /* 0x000fc80000000812 */
[----:B------:R-:W-:-:S04]  /*0850*/  FFMA R18, R13, R18, -0.12148627638816833496 ;  /* 0xbdf8cdcc0d127423 */ /* 0x000fc80000000012 */
[----:B------:R-:W-:-:S04]  /*0860*/  FFMA R18, R13, R18, 0.13980610668659210205 ;  /* 0x3e0f29550d127423 */ /* 0x000fc80000000012 */
[----:B------:R-:W-:-:S04]  /*0870*/  FFMA R18, R13, R18, -0.16684235632419586182 ;  /* 0xbe2ad8b90d127423 */ /* 0x000fc80000000012 */
[----:B------:R-:W-:-:S04]  /*0880*/  FFMA R18, R13, R18, 0.20012299716472625732 ;  /* 0x3e4ced0b0d127423 */ /* 0x000fc80000000012 */
[----:B------:R-:W-:-:S04]  /*0890*/  FFMA R18, R13, R18, -0.24999669194221496582 ;  /* 0xbe7fff220d127423 */ /* 0x000fc80000000012 */
[----:B------:R-:W-:-:S04]  /*08a0*/  FFMA R18, R13, R18, 0.33333182334899902344 ;  /* 0x3eaaaa780d127423 */ /* 0x000fc80000000012 */
[C---:B------:R-:W-:Y:S01]  /*08b0*/  FFMA R20, R13.reuse, R18, -0.5 ;  /* 0xbf0000000d147423 */ /* 0x040fe20000000012 */
[----:B------:R-:W-:Y:S01]  /*08c0*/  I2FP.F32.S32 R18, R19 ;  /* 0x0000001300127245 */ /* 0x000fe20000201400 */
[----:B------:R-:W-:Y:S02]  /*08d0*/  IMAD.MOV.U32 R19, RZ, RZ, 0x7f800000 ;  /* 0x7f800000ff137424 */ /* 0x000fe400078e00ff */
[C---:B------:R-:W-:Y:S02]  /*08e0*/  FMUL R20, R13.reuse, R20 ;  /* 0x000000140d147220 */ /* 0x040fe40000400000 */
[----:B------:R-:W-:Y:S02]  /*08f0*/  FFMA R17, R18, 1.1920928955078125e-07, R17 ;  /* 0x3400000012117823 */ /* 0x000fe40000000011 */
[----:B------:R-:W-:Y:S01]  /*0900*/  FFMA R20, R13, R20, R13 ;  /* 0x000000140d147223 */ /* 0x000fe2000000000d */
[----:B------:R-:W-:-:S03]  /*0910*/  IMAD.SHL.U32 R13, R15, 0x2, RZ ;  /* 0x000000020f0d7824 */ /* 0x000fc600078e00ff */
[----:B------:R-:W-:Y:S01]  /*0920*/  FFMA R17, R17, 0.69314718246459960938, R20 ;  /* 0x3f31721811117823 */ /* 0x000fe20000000014 */
[----:B------:R-:W-:Y:S01]  /*0930*/  @P0 FFMA R17, R0, R19, +INF ;  /* 0x7f80000000110423 */ /* 0x000fe20000000013 */
[----:B------:R-:W-:Y:S01]  /*0940*/  LOP3.LUT R15, R15, R13, R10, 0x96, !PT ;  /* 0x0000000d0f0f7212 */ /* 0x000fe200078e960a */
[----:B------:R-:W-:Y:S01]  /*0950*/  VIADD R10, R12, 0xb0f8a ;  /* 0x000b0f8a0c0a7836 */ /* 0x000fe20000000000 */
[----:B------:R-:W-:Y:S01]  /*0960*/  FSETP.NEU.AND P0, PT, R0, RZ, PT ;  /* 0x000000ff0000720b */ /* 0x000fe20003f0d000 */
[----:B------:R-:W-:Y:S01]  /*0970*/  FMUL R17, R17, -2 ;  /* 0xc000000011117820 */ /* 0x000fe20000400000 */
[----:B------:R-:W-:Y:S01]  /*0980*/  LOP3.LUT R15, R15, R14, RZ, 0x3c, !PT ;  /* 0x0000000e0f0f7212 */ /* 0x000fe200078e3cff */
[----:B------:R-:W-:Y:S01]  /*0990*/  IMAD.MOV.U32 R13, RZ, RZ, 0x30c90fdb ;  /* 0x30c90fdbff0d7424 */ /* 0x000fe200078e00ff */
[----:B------:R1:W-:Y:S02]  /*09a0*/  STG.E.64 desc[UR4][R2.64], R10 ;  /* 0x0000000a02007986 */ /* 0x0003e4000c101b04 */
[----:B------:R-:W-:-:S02]  /*09b0*/  FSEL R17, R17, +INF , P0 ;  /* 0x7f80000011117808 */ /* 0x000fc40000000000 */
[----:B------:R1:W-:Y:S01]  /*09c0*/  STG.E.64 desc[UR4][R2.64+0x10], R14 ;  /* 0x0000100e02007986 */ /* 0x0003e2000c101b04 */
[----:B------:R-:W-:Y:S01]  /*09d0*/  IADD3 R0, PT, PT, R15, R10, RZ ;  /* 0x0000000a0f007210 */ /* 0x000fe20007ffe0ff */
[----:B------:R1:W3:Y:S01]  /*09e0*/  MUFU.RSQ R18, R17 ;  /* 0x0000001100127308 */ /* 0x0002e20000001400 */
[----:B------:R-:W-:Y:S02]  /*09f0*/  VIADD R12, R17, 0xf3000000 ;  /* 0xf3000000110c7836 */ /* 0x000fe40000000000 */
[----:B------:R-:W-:-:S03]  /*0a00*/  I2FP.F32.U32 R0, R0 ;  /* 0x0000000000007245 */ /* 0x000fc60000201000 */
[----:B------:R-:W-:Y:S02]  /*0a10*/  ISETP.GT.U32.AND P0, PT, R12, 0x727fffff, PT ;  /* 0x727fffff0c00780c */ /* 0x000fe40003f04070 */
[----:B------:R-:W-:-:S11]  /*0a20*/  FFMA R12, R0, R13, 7.314590599882819788e-10 ;  /* 0x30490fdb000c7423 */ /* 0x000fd6000000000d */
[----:B-1-3--:R-:W-:Y:S05]  /*0a30*/  @!P0 BRA `(.L_x_83) ;  /* 0x0000000000148947 */ /* 0x00afea0003800000 */
[----:B------:R-:W-:Y:S01]  /*0a40*/  IMAD.MOV.U32 R0, RZ, RZ, R17 ;  /* 0x000000ffff007224 */ /* 0x000fe200078e0011 */
[----:B------:R-:W-:-:S07]  /*0a50*/  MOV R17, 0xa70 ;  /* 0x00000a7000117802 */ /* 0x000fce0000000f00 */
[----:B0-2---:R-:W-:Y:S05]  /*0a60*/  CALL.REL.NOINC `($__internal_6_$__cuda_sm20_sqrt_rn_f32_slowpath) ;  /* 0x0000001000d47944 */ /* 0x005fea0003c00000 */
[----:B------:R-:W-:Y:S01]  /*0a70*/  IMAD.MOV.U32 R9, RZ, RZ, R0 ;  /* 0x000000ffff097224 */ /* 0x000fe200078e0000 */
[----:B------:R-:W-:Y:S06]  /*0a80*/  BRA `(.L_x_84) ;  /* 0x0000000000107947 */ /* 0x000fec0003800000 */
.L_x_83:
[----:B------:R-:W-:Y:S01]  /*0a90*/  FMUL.FTZ R0, R17, R18 ;  /* 0x0000001211007220 */ /* 0x000fe20000410000 */
[----:B------:R-:W-:-:S03]  /*0aa0*/  FMUL.FTZ R18, R18, 0.5 ;  /* 0x3f00000012127820 */ /* 0x000fc60000410000 */
[----:B------:R-:W-:-:S04]  /*0ab0*/  FFMA R9, -R0, R0, R17 ;  /* 0x0000000000097223 */ /* 0x000fc80000000111 */
[----:B------:R-:W-:-:S07]  /*0ac0*/  FFMA R9, R9, R18, R0 ;  /* 0x0000001209097223 */ /* 0x000fce0000000000 */
.L_x_84:
[----:B------:R-:W-:Y:S05]  /*0ad0*/  BSYNC.RECONVERGENT B2 ;  /* 0x0000000000027941 */ /* 0x000fea0003800200 */
.L_x_82:
[----:B------:R-:W-:Y:S01]  /*0ae0*/  FMUL.RZ R12, R12, 0.15915493667125701904 ;  /* 0x3e22f9830c0c7820 */ /* 0x000fe2000040c000 */
[----:B------:R-:W-:-:S03]  /*0af0*/  MOV R11, 0x1 ;  /* 0x00000001000b7802 */ /* 0x000fc60000000f00 */
[----:B------:R-:W1:Y:S02]  /*0b00*/  MUFU.COS R0, R12 ;  /* 0x0000000c00007308 */ /* 0x000e640000000000 */
[----:B-1----:R-:W-:-:S06]  /*0b10*/  FMUL R13, R0, R9 ;  /* 0x00000009000d7220 */ /* 0x002fcc0000400000 */
[----:B------:R-:W1:Y:S01]  /*0b20*/  MUFU.SIN R0, R12 ;  /* 0x0000000c00007308 */ /* 0x000e620000000400 */
[----:B------:R3:W-:Y:S02]  /*0b30*/  STG.E desc[UR4][R2.64+0x20], R13 ;  /* 0x0000200d02007986 */ /* 0x0007e4000c101904 */
[----:B-1-3--:R-:W-:-:S07]  /*0b40*/  FMUL R9, R0, R9 ;  /* 0x0000000900097220 */ /* 0x00afce0000400000 */
.L_x_81:
[----:B------:R-:W-:Y:S05]  /*0b50*/  BSYNC.RECONVERGENT B1 ;  /* 0x0000000000017941 */ /* 0x000fea0003800200 */
.L_x_80:
[----:B------:R-:W1:Y:S01]  /*0b60*/  F2F.F64.F32 R8, R9 ;  /* 0x0000000900087310 */ /* 0x000e620000201800 */
[----:B------:R3:W-:Y:S01]  /*0b70*/  STG.E desc[UR4][R2.64+0x18], R11 ;  /* 0x0000180b02007986 */ /* 0x0007e2000c101904 */
[----:B-1----:R-:W-:-:S08]  /*0b80*/  DMUL R26, R8, R8 ;  /* 0x00000008081a7228 */ /* 0x002fd00000000000 */
[----:B--2---:R-:W-:-:S08]  /*0b90*/  DFMA R26, R6, R6, R26 ;  /* 0x00000006061a722b */ /* 0x004fd0000000001a */
[----:B------:R-:W-:-:S06]  /*0ba0*/  DSETP.NEU.AND P0, PT, R26, RZ, PT ;  /* 0x000000ff1a00722a */ /* 0x000fcc0003f0d000 */
[----:B------:R-:W-:-:S14]  /*0bb0*/  DSETP.GE.OR P0, PT, R26, 1, !P0 ;  /* 0x3ff000001a00742a */ /* 0x000fdc0004706400 */
[----:B---3--:R-:W-:Y:S05]  /*0bc0*/  @P0 BRA `(.L_x_85) ;  /* 0xfffffff400580947 */ /* 0x008fea000383ffff */
[----:B------:R-:W-:Y:S05]  /*0bd0*/  BSYNC.RECONVERGENT B0 ;  /* 0x0000000000007941 */ /* 0x000fea0003800200 */
.L_x_73:
[----:B------:R-:W-:Y:S01]  /*0be0*/  ISETP.GT.AND P0, PT, R27, 0xfffff, PT ;  /* 0x000fffff1b00780c */ /* 0x000fe20003f04270 */
[--C-:B------:R-:W-:Y:S01]  /*0bf0*/  IMAD.MOV.U32 R10, RZ, RZ, R26.reuse ;  /* 0x000000ffff0a7224 */ /* 0x100fe200078e001a */
[----:B0-----:R-:W-:Y:S01]  /*0c00*/  MOV R3, R27 ;  /* 0x0000001b00037202 */ /* 0x001fe20000000f00 */
[----:B------:R-:W-:Y:S01]  /*0c10*/  IMAD.MOV.U32 R11, RZ, RZ, R27 ;  /* 0x000000ffff0b7224 */ /* 0x000fe200078e001b */
[----:B------:R-:W-:Y:S01]  /*0c20*/  BSSY.RECONVERGENT B0, `(.L_x_86) ;  /* 0x0000051000007945 */ /* 0x000fe20003800200 */
[----:B------:R-:W-:-:S08]  /*0c30*/  IMAD.MOV.U32 R2, RZ, RZ, R26 ;  /* 0x000000ffff027224 */ /* 0x000fd000078e001a */
[----:B------:R-:W-:-:S10]  /*0c40*/  @!P0 DMUL R10, R26, 1.80143985094819840000e+16 ;  /* 0x435000001a0a8828 */ /* 0x000fd40000000000 */
[----:B------:R-:W-:Y:S01]  /*0c50*/  @!P0 IMAD.MOV.U32 R3, RZ, RZ, R11 ;  /* 0x000000ffff038224 */ /* 0x000fe200078e000b */
[----:B------:R-:W-:-:S03]  /*0c60*/  @!P0 MOV R2, R10 ;  /* 0x0000000a00028202 */ /* 0x000fc60000000f00 */
[----:B------:R-:W-:-:S05]  /*0c70*/  VIADD R0, R3, 0xffffffff ;  /* 0xffffffff03007836 */ /* 0x000fca0000000000 */
[----:B------:R-:W-:Y:S02]  /*0c80*/  ISETP.GT.U32.AND P1, PT, R0, 0x7feffffe, PT ;  /* 0x7feffffe0000780c */ /* 0x000fe40003f24070 */
[----:B------:R-:W-:Y:S01]  /*0c90*/  MOV R0, 0xfffffc01 ;  /* 0xfffffc0100007802 */ /* 0x000fe20000000f00 */
[----:B------:R-:W-:-:S10]  /*0ca0*/  @!P0 IMAD.MOV.U32 R0, RZ, RZ, -0x435 ;  /* 0xfffffbcbff008424 */ /* 0x000fd400078e00ff */
[----:B------:R-:W-:Y:S05]  /*0cb0*/  @P1 BRA `(.L_x_87) ;  /* 0x0000000400041947 */ /* 0x000fea0003800000 */
[----:B------:R-:W-:Y:S01]  /*0cc0*/  LOP3.LUT R10, R3, 0xfffff, RZ, 0xc0, !PT ;  /* 0x000fffff030a7812 */ /* 0x000fe200078ec0ff */
[----:B------:R-:W-:Y:S01]  /*0cd0*/  IMAD.MOV.U32 R12, RZ, RZ, RZ ;  /* 0x000000ffff0c7224 */ /* 0x000fe200078e00ff */
[----:B------:R-:W-:Y:S01]  /*0ce0*/  MOV R23, 0x3ed0ee25 ;  /* 0x3ed0ee2500177802 */ /* 0x000fe20000000f00 */
[----:B------:R-:W-:Y:S01]  /*0cf0*/  IMAD.MOV.U32 R22, RZ, RZ, -0x748574fc ;  /* 0x8b7a8b04ff167424 */ /* 0x000fe200078e00ff */
[----:B------:R-:W-:Y:S01]  /*0d00*/  LOP3.LUT R11, R10, 0x3ff00000, RZ, 0xfc, !PT ;  /* 0x3ff000000a0b7812 */ /* 0x000fe200078efcff */
[----:B------:R-:W-:Y:S01]  /*0d10*/  IMAD.MOV.U32 R10, RZ, RZ, R2 ;  /* 0x000000ffff0a7224 */ /* 0x000fe200078e0002 */
[----:B------:R-:W-:Y:S01]  /*0d20*/  UMOV UR6, 0x3ae80f1e ;  /* 0x3ae80f1e00067882 */ /* 0x000fe20000000000 */
[----:B------:R-:W-:Y:S01]  /*0d30*/  UMOV UR7, 0x3eb1380b ;  /* 0x3eb1380b00077882 */ /* 0x000fe20000000000 */
[----:B------:R-:W-:Y:S01]  /*0d40*/  ISETP.GE.U32.AND P0, PT, R11, 0x3ff6a09f, PT ;  /* 0x3ff6a09f0b00780c */ /* 0x000fe20003f06070 */
[----:B------:R-:W-:Y:S01]  /*0d50*/  IMAD.MOV.U32 R25, RZ, RZ, 0x43300000 ;  /* 0x43300000ff197424 */ /* 0x000fe200078e00ff */
[----:B------:R-:W-:Y:S01]  /*0d60*/  LEA.HI R0, R3, R0, RZ, 0xc ;  /* 0x0000000003007211 */ /* 0x000fe200078f60ff */
[----:B------:R-:W-:Y:S01]  /*0d70*/  UMOV UR8, 0x80000000 ;  /* 0x8000000000087882 */ /* 0x000fe20000000000 */
[----:B------:R-:W-:-:S09]  /*0d80*/  UMOV UR9, 0x43300000 ;  /* 0x4330000000097882 */ /* 0x000fd20000000000 */
[----:B------:R-:W-:Y:S02]  /*0d90*/  @P0 VIADD R13, R11, 0xfff00000 ;  /* 0xfff000000b0d0836 */ /* 0x000fe40000000000 */
[----:B------:R-:W-:-:S03]  /*0da0*/  @P0 VIADD R0, R0, 0x1 ;  /* 0x0000000100000836 */ /* 0x000fc60000000000 */
[----:B------:R-:W-:Y:S02]  /*0db0*/  @P0 MOV R11, R13 ;  /* 0x0000000d000b0202 */ /* 0x000fe40000000f00 */
[----:B------:R-:W-:-:S04]  /*0dc0*/  LOP3.LUT R24, R0, 0x80000000, RZ, 0x3c, !PT ;  /* 0x8000000000187812 */ /* 0x000fc800078e3cff */
        /* <DEDUP_REMOVED lines=8> */
[----:B------:R-:W-:Y:S02]  /*0e50*/  DMUL R14, R18, R18 ;  /* 0x00000012120e7228 */ /* 0x000fe40000000000 */
[----:B------:R-:W-:-:S06]  /*0e60*/  DADD R2, R10, -R18 ;  /* 0x000000000a027229 */ /* 0x000fcc0000000812 */
[----:B------:R-:W-:Y:S01]  /*0e70*/  DFMA R20, R14, UR6, R22 ;  /* 0x000000060e147c2b */ /* 0x000fe20008000016 */
[----:B------:R-:W-:Y:S01]  /*0e80*/  UMOV UR6, 0x9f02676f ;  /* 0x9f02676f00067882 */ /* 0x000fe20000000000 */
[----:B------:R-:W-:Y:S01]  /*0e90*/  UMOV UR7, 0x3ef3b266 ;  /* 0x3ef3b26600077882 */ /* 0x000fe20000000000 */
[----:B------:R-:W-:Y:S02]  /*0ea0*/  DADD R22, R2, R2 ;  /* 0x0000000002167229 */ /* 0x000fe40000000002 */
[----:B------:R-:W-:Y:S01]  /*0eb0*/  DADD R2, R24, -UR8 ;  /* 0x8000000818027e29 */ /* 0x000fe20008000000 */
[----:B------:R-:W-:Y:S01]  /*0ec0*/  UMOV UR8, 0xfefa39ef ;  /* 0xfefa39ef00087882 */ /* 0x000fe20000000000 */
[----:B------:R-:W-:Y:S01]  /*0ed0*/  UMOV UR9, 0x3fe62e42 ;  /* 0x3fe62e4200097882 */ /* 0x000fe20000000000 */
[----:B------:R-:W-:Y:S01]  /*0ee0*/  DFMA R20, R14, R20, UR6 ;  /* 0x000000060e147e2b */ /* 0x000fe20008000014 */
[----:B------:R-:W-:Y:S01]  /*0ef0*/  UMOV UR6, 0xa9ab0956 ;  /* 0xa9ab095600067882 */ /* 0x000fe20000000000 */
[----:B------:R-:W-:Y:S01]  /*0f00*/  UMOV UR7, 0x3f1745cb ;  /* 0x3f1745cb00077882 */ /* 0x000fe20000000000 */
[----:B------:R-:W-:-:S02]  /*0f10*/  DFMA R22, R10, -R18, R22 ;  /* 0x800000120a16722b */ /* 0x000fc40000000016 */
[----:B------:R-:W-:-:S03]  /*0f20*/  DFMA R10, R2, UR8, R18 ;  /* 0x00000008020a7c2b */ /* 0x000fc60008000012 */
[----:B------:R-:W-:Y:S01]  /*0f30*/  DFMA R20, R14, R20, UR6 ;  /* 0x000000060e147e2b */ /* 0x000fe20008000014 */
[----:B------:R-:W-:Y:S01]  /*0f40*/  UMOV UR6, 0x2d1b5154 ;  /* 0x2d1b515400067882 */ /* 0x000fe20000000000 */
[----:B------:R-:W-:Y:S01]  /*0f50*/  UMOV UR7, 0x3f3c71c7 ;  /* 0x3f3c71c700077882 */ /* 0x000fe20000000000 */
[----:B------:R-:W-:-:S05]  /*0f60*/  DMUL R22, R12, R22 ;  /* 0x000000160c167228 */ /* 0x000fca0000000000 */
        /* <DEDUP_REMOVED lines=11> */
[----:B------:R-:W-:Y:S02]  /*1020*/  UMOV UR7, 0x3fe62e42 ;  /* 0x3fe62e4200077882 */ /* 0x000fe40000000000 */
[----:B------:R-:W-:Y:S01]  /*1030*/  DFMA R12, R2, -UR6, R10 ;  /* 0x80000006020c7c2b */ /* 0x000fe2000800000a */
[----:B------:R-:W-:Y:S01]  /*1040*/  UMOV UR6, 0x3b39803f ;  /* 0x3b39803f00067882 */ /* 0x000fe20000000000 */
[----:B------:R-:W-:Y:S02]  /*1050*/  UMOV UR7, 0x3c7abc9e ;  /* 0x3c7abc9e00077882 */ /* 0x000fe40000000000 */
[----:B------:R-:W-:-:S04]  /*1060*/  DMUL R20, R14, R20 ;  /* 0x000000140e147228 */ /* 0x000fc80000000000 */
[----:B------:R-:W-:-:S04]  /*1070*/  DADD R12, -R18, R12 ;  /* 0x00000000120c7229 */ /* 0x000fc8000000010c */
[----:B------:R-:W-:-:S08]  /*1080*/  DFMA R20, R18, R20, R22 ;  /* 0x000000141214722b */ /* 0x000fd00000000016 */
[----:B------:R-:W-:-:S08]  /*1090*/  DADD R12, R20, -R12 ;  /* 0x00000000140c7229 */ /* 0x000fd0000000080c */
[----:B------:R-:W-:-:S08]  /*10a0*/  DFMA R12, R2, UR6, R12 ;  /* 0x00000006020c7c2b */ /* 0x000fd0000800000c */
[----:B------:R-:W-:Y:S01]  /*10b0*/  DADD R12, R10, R12 ;  /* 0x000000000a0c7229 */ /* 0x000fe2000000000c */
[----:B------:R-:W-:Y:S10]  /*10c0*/  BRA `(.L_x_88) ;  /* 0x0000000000187947 */ /* 0x000ff40003800000 */
.L_x_87:
[----:B------:R-:W-:Y:S01]  /*10d0*/  MOV R2, 0x0 ;  /* 0x0000000000027802 */ /* 0x000fe20000000f00 */
[----:B------:R-:W-:Y:S01]  /*10e0*/  IMAD.MOV.U32 R3, RZ, RZ, 0x7ff00000 ;  /* 0x7ff00000ff037424 */ /* 0x000fe200078e00ff */
[----:B------:R-:W-:-:S05]  /*10f0*/  LOP3.LUT P0, RZ, R11, 0x7fffffff, RZ, 0xc0, !PT ;  /* 0x7fffffff0bff7812 */ /* 0x000fca000780c0ff */
[----:B------:R-:W-:-:S10]  /*1100*/  DFMA R2, R10, R2, +INF ;  /* 0x7ff000000a02742b */ /* 0x000fd40000000002 */
[----:B------:R-:W-:Y:S02]  /*1110*/  FSEL R12, R2, RZ, P0 ;  /* 0x000000ff020c7208 */ /* 0x000fe40000000000 */
[----:B------:R-:W-:-:S07]  /*1120*/  FSEL R13, R3, -QNAN , P0 ;  /* 0xfff00000030d7808 */ /* 0x000fce0000000000 */
.L_x_88:
[----:B------:R-:W-:Y:S05]  /*1130*/  BSYNC.RECONVERGENT B0 ;  /* 0x0000000000007941 */ /* 0x000fea0003800200 */
.L_x_86:
[----:B------:R-:W0:Y:S01]  /*1140*/  MUFU.RCP64H R3, R27 ;  /* 0x0000001b00037308 */ /* 0x000e220000001800 */
[----:B------:R-:W-:Y:S01]  /*1150*/  IMAD.MOV.U32 R2, RZ, RZ, 0x1 ;  /* 0x00000001ff027424 */ /* 0x000fe200078e00ff */
[----:B------:R-:W-:Y:S01]  /*1160*/  DMUL R12, R12, -2 ;  /* 0xc00000000c0c7828 */ /* 0x000fe20000000000 */
[----:B------:R-:W-:Y:S09]  /*1170*/  BSSY.RECONVERGENT B0, `(.L_x_89) ;  /* 0x0000011000007945 */ /* 0x000ff20003800200 */
[----:B------:R-:W-:Y:S01]  /*1180*/  FSETP.GEU.AND P1, PT, |R13|, 6.5827683646048100446e-37, PT ;  /* 0x036000000d00780b */ /* 0x000fe20003f2e200 */
        /* <DEDUP_REMOVED lines=11> */
[----:B------:R-:W-:-:S07]  /*1240*/  MOV R0, 0x1260 ;  /* 0x0000126000007802 */ /* 0x000fce0000000f00 */
[----:B------:R-:W-:Y:S05]  /*1250*/  CALL.REL.NOINC `($__internal_4_$__cuda_sm20_div_rn_f64_full) ;  /* 0x0000000000a87944 */ /* 0x000fea0003c00000 */
[----:B------:R-:W-:Y:S01]  /*1260*/  MOV R2, R20 ;  /* 0x0000001400027202 */ /* 0x000fe20000000f00 */
[----:B------:R-:W-:-:S07]  /*1270*/  IMAD.MOV.U32 R3, RZ, RZ, R21 ;  /* 0x000000ffff037224 */ /* 0x000fce00078e0015 */
.L_x_90:
[----:B------:R-:W-:Y:S05]  /*1280*/  BSYNC.RECONVERGENT B0 ;  /* 0x0000000000007941 */ /* 0x000fea0003800200 */
.L_x_89:
[----:B------:R-:W0:Y:S01]  /*1290*/  MUFU.RSQ64H R11, R3 ;  /* 0x00000003000b7308 */ /* 0x000e220000001c00 */
[----:B------:R-:W-:Y:S01]  /*12a0*/  VIADD R10, R3, 0xfcb00000 ;  /* 0xfcb00000030a7836 */ /* 0x000fe20000000000 */
[----:B------:R-:W-:Y:S01]  /*12b0*/  MOV R14, 0x0 ;  /* 0x00000000000e7802 */ /* 0x000fe20000000f00 */
[----:B------:R-:W-:Y:S01]  /*12c0*/  IMAD.MOV.U32 R15, RZ, RZ, 0x3fd80000 ;  /* 0x3fd80000ff0f7424 */ /* 0x000fe200078e00ff */
[----:B------:R-:W-:Y:S02]  /*12d0*/  BSSY.RECONVERGENT B0, `(.L_x_91) ;  /* 0x000000f000007945 */ /* 0x000fe40003800200 */
[----:B------:R-:W-:Y:S01]  /*12e0*/  ISETP.GE.U32.AND P0, PT, R10, 0x7ca00000, PT ;  /* 0x7ca000000a00780c */ /* 0x000fe20003f06070 */
[----:B0-----:R-:W-:-:S08]  /*12f0*/  DMUL R12, R10, R10 ;  /* 0x0000000a0a0c7228 */ /* 0x001fd00000000000 */
[----:B------:R-:W-:-:S08]  /*1300*/  DFMA R12, -R12, R2, 1 ;  /* 0x3ff000000c0c742b */ /* 0x000fd00000000102 */
[----:B------:R-:W-:Y:S02]  /*1310*/  DFMA R14, R12, R14, 0.5 ;  /* 0x3fe000000c0e742b */ /* 0x000fe4000000000e */
[----:B------:R-:W-:-:S08]  /*1320*/  DMUL R12, R10, R12 ;  /* 0x0000000c0a0c7228 */ /* 0x000fd00000000000 */
[----:B------:R-:W-:-:S08]  /*1330*/  DFMA R22, R14, R12, R10 ;  /* 0x0000000c0e16722b */ /* 0x000fd0000000000a */
[----:B------:R-:W-:Y:S02]  /*1340*/  DMUL R12, R22, R2 ;  /* 0x00000002160c7228 */ /* 0x000fe40000000000 */
[----:B------:R-:W-:Y:S01]  /*1350*/  VIADD R21, R23, 0xfff00000 ;  /* 0xfff0000017157836 */ /* 0x000fe20000000000 */
[----:B------:R-:W-:-:S05]  /*1360*/  MOV R20, R22 ;  /* 0x0000001600147202 */ /* 0x000fca0000000f00 */
[----:B------:R-:W-:-:S08]  /*1370*/  DFMA R14, R12, -R12, R2 ;  /* 0x8000000c0c0e722b */ /* 0x000fd00000000002 */
[----:B------:R-:W-:Y:S01]  /*1380*/  DFMA R18, R14, R20, R12 ;  /* 0x000000140e12722b */ /* 0x000fe2000000000c */
[----:B------:R-:W-:Y:S10]  /*1390*/  @!P0 BRA `(.L_x_92) ;  /* 0x0000000000088947 */ /* 0x000ff40003800000 */
[----:B------:R-:W-:-:S07]  /*13a0*/  MOV R0, 0x13c0 ;  /* 0x000013c000007802 */ /* 0x000fce0000000f00 */
[----:B------:R-:W-:Y:S05]  /*13b0*/  CALL.REL.NOINC `($__internal_5_$__cuda_sm20_dsqrt_rn_f64_mediumpath_v1) ;  /* 0x0000000400c47944 */ /* 0x000fea0003c00000 */
.L_x_92:
[----:B------:R-:W-:Y:S05]  /*13c0*/  BSYNC.RECONVERGENT B0 ;  /* 0x0000000000007941 */ /* 0x000fea0003800200 */
.L_x_91:
[----:B------:R-:W0:Y:S01]  /*13d0*/  LDC.64 R2, c[0x0][0x390] ;  /* 0x0000e400ff027b82 */ /* 0x000e220000000a00 */
[-C--:B------:R-:W-:Y:S01]  /*13e0*/  DMUL R8, R8, R18.reuse ;  /* 0x0000001208087228 */ /* 0x080fe20000000000 */
[----:B------:R-:W-:Y:S01]  /*13f0*/  IMAD.MOV.U32 R0, RZ, RZ, 0x1 ;  /* 0x00000001ff007424 */ /* 0x000fe200078e00ff */
[----:B------:R-:W-:-:S05]  /*1400*/  DMUL R6, R6, R18 ;  /* 0x0000001206067228 */ /* 0x000fca0000000000 */
[----:B------:R-:W1:Y:S01]  /*1410*/  LDC.64 R10, c[0x0][0x388] ;  /* 0x0000e200ff0a7b82 */ /* 0x000e620000000a00 */
[----:B0-----:R-:W-:-:S05]  /*1420*/  IMAD.WIDE R2, R16, 0x8, R2 ;  /* 0x0000000810027825 */ /* 0x001fca00078e0202 */
[----:B------:R-:W-:Y:S01]  /*1430*/  STG.E.64 desc[UR4][R2.64], R8 ;  /* 0x0000000802007986 */ /* 0x000fe2000c101b04 */
[----:B-1----:R-:W-:-:S03]  /*1440*/  IMAD.WIDE R16, R16, 0x8, R10 ;  /* 0x0000000810107825 */ /* 0x002fc600078e020a */
[----:B------:R-:W-:Y:S04]  /*1450*/  STG.E.U8 desc[UR4][R4.64], R0 ;  /* 0x0000000004007986 */ /* 0x000fe8000c101104 */
[----:B------:R-:W-:Y:S01]  /*1460*/  STG.E.64 desc[UR4][R16.64], R6 ;  /* 0x0000000610007986 */ /* 0x000fe2000c101b04 */
[----:B------:R-:W-:Y:S05]  /*1470*/  EXIT ;  /* 0x000000000000794d */ /* 0x000fea0003800000 */
.L_x_72:
[----:B------:R-:W0:Y:S08]  /*1480*/  LDC.64 R2, c[0x0][0x390] ;  /* 0x0000e400ff027b82 */ /* 0x000e300000000a00 */
[----:B------:R-:W1:Y:S01]  /*1490*/  LDC.64 R6, c[0x0][0x388] ;  /* 0x0000e200ff067b82 */ /* 0x000e620000000a00 */
[----:B0-----:R-:W-:-:S06]  /*14a0*/  IMAD.WIDE R2, R16, 0x8, R2 ;  /* 0x0000000810027825 */ /* 0x001fcc00078e0202 */
[----:B------:R-:W2:Y:S01]  /*14b0*/  LDG.E.64 R2, desc[UR4][R2.64] ;  /* 0x0000000402027981 */ /* 0x000ea2000c1e1b00 */
[----:B-1----:R-:W-:-:S05]  /*14c0*/  IMAD.WIDE R6, R16, 0x8, R6 ;  /* 0x0000000810067825 */ /* 0x002fca00078e0206 */
[----:B--2---:R-:W-:Y:S04]  /*14d0*/  STG.E.64 desc[UR4][R6.64], R2 ;  /* 0x0000000206007986 */ /* 0x004fe8000c101b04 */
[----:B------:R-:W-:Y:S01]  /*14e0*/  STG.E.U8 desc[UR4][R4.64], RZ ;  /* 0x000000ff04007986 */ /* 0x000fe2000c101104 */
[----:B------:R-:W-:Y:S05]  /*14f0*/  EXIT ;  /* 0x000000000000794d */ /* 0x000fea0003800000 */
        .weak           $__internal_4_$__cuda_sm20_div_rn_f64_full
        .type           $__internal_4_$__cuda_sm20_div_rn_f64_full,@function
        .size           $__internal_4_$__cuda_sm20_div_rn_f64_full,($__internal_5_$__cuda_sm20_dsqrt_rn_f64_mediumpath_v1 - $__internal_4_$__cuda_sm20_div_rn_f64_full)
$__internal_4_$__cuda_sm20_div_rn_f64_full:
[C---:B------:R-:W-:Y:S01]  /*1500*/  FSETP.GEU.AND P0, PT, |R27|.reuse, 1.469367938527859385e-39, PT ;  /* 0x001000001b00780b */ /* 0x040fe20003f0e200 */
[--C-:B------:R-:W-:Y:S01]  /*1510*/  IMAD.MOV.U32 R10, RZ, RZ, R26.reuse ;  /* 0x000000ffff0a7224 */ /* 0x100fe200078e001a */
[----:B------:R-:W-:Y:S01]  /*1520*/  LOP3.LUT R2, R27, 0x800fffff, RZ, 0xc0, !PT ;  /* 0x800fffff1b027812 */ /* 0x000fe200078ec0ff */
[----:B------:R-:W-:Y:S01]  /*1530*/  IMAD.MOV.U32 R20, RZ, RZ, 0x1 ;  /* 0x00000001ff147424 */ /* 0x000fe200078e00ff */
[----:B------:R-:W-:Y:S01]  /*1540*/  MOV R11, R27 ;  /* 0x0000001b000b7202 */ /* 0x000fe20000000f00 */
[----:B------:R-:W-:Y:S01]  /*1550*/  BSSY.RECONVERGENT B1, `(.L_x_93) ;  /* 0x0000054000017945 */ /* 0x000fe20003800200 */
[----:B------:R-:W-:Y:S01]  /*1560*/  LOP3.LUT R3, R2, 0x3ff00000, RZ, 0xfc, !PT ;  /* 0x3ff0000002037812 */ /* 0x000fe200078efcff */
[----:B------:R-:W-:Y:S01]  /*1570*/  IMAD.MOV.U32 R2, RZ, RZ, R26 ;  /* 0x000000ffff027224 */ /* 0x000fe200078e001a */
[C---:B------:R-:W-:Y:S02]  /*1580*/  FSETP.GEU.AND P2, PT, |R13|.reuse, 1.469367938527859385e-39, PT ;  /* 0x001000000d00780b */ /* 0x040fe40003f4e200 */
[----:B------:R-:W-:-:S02]  /*1590*/  LOP3.LUT R17, R13, 0x7ff00000, RZ, 0xc0, !PT ;  /* 0x7ff000000d117812 */ /* 0x000fc400078ec0ff */
[----:B------:R-:W-:Y:S01]  /*15a0*/  LOP3.LUT R26, R27, 0x7ff00000, RZ, 0xc0, !PT ;  /* 0x7ff000001b1a7812 */ /* 0x000fe200078ec0ff */
[----:B------:R-:W-:-:S03]  /*15b0*/  @!P0 DMUL R2, R10, 8.98846567431157953865e+307 ;  /* 0x7fe000000a028828 */ /* 0x000fc60000000000 */
[----:B------:R-:W-:-:S03]  /*15c0*/  ISETP.GE.U32.AND P1, PT, R17, R26, PT ;  /* 0x0000001a1100720c */ /* 0x000fc60003f26070 */
[----:B------:R-:W0:Y:S02]  /*15d0*/  MUFU.RCP64H R21, R3 ;  /* 0x0000000300157308 */ /* 0x000e240000001800 */
[----:B------:R-:W-:Y:S01]  /*15e0*/  @!P2 LOP3.LUT R18, R11, 0x7ff00000, RZ, 0xc0, !PT ;  /* 0x7ff000000b12a812 */ /* 0x000fe200078ec0ff */
[----:B------:R-:W-:Y:S01]  /*15f0*/  @!P2 IMAD.MOV.U32 R22, RZ, RZ, RZ ;  /* 0x000000ffff16a224 */ /* 0x000fe200078e00ff */
[----:B------:R-:W-:Y:S02]  /*1600*/  @!P0 LOP3.LUT R26, R3, 0x7ff00000, RZ, 0xc0, !PT ;  /* 0x7ff00000031a8812 */ /* 0x000fe400078ec0ff */
[----:B------:R-:W-:Y:S02]  /*1610*/  @!P2 ISETP.GE.U32.AND P3, PT, R17, R18, PT ;  /* 0x000000121100a20c */ /* 0x000fe40003f66070 */
[----:B------:R-:W-:Y:S01]  /*1620*/  MOV R18, 0x1ca00000 ;  /* 0x1ca0000000127802 */ /* 0x000fe20000000f00 */
[----:B------:R-:W-:-:S03]  /*1630*/  VIADD R27, R26, 0xffffffff ;  /* 0xffffffff1a1b7836 */ /* 0x000fc60000000000 */
[----:B------:R-:W-:-:S04]  /*1640*/  @!P2 SEL R19, R18, 0x63400000, !P3 ;  /* 0x634000001213a807 */ /* 0x000fc80005800000 */
[----:B------:R-:W-:Y:S01]  /*1650*/  @!P2 LOP3.LUT R19, R19, 0x80000000, R13, 0xf8, !PT ;  /* 0x800000001313a812 */ /* 0x000fe200078ef80d */
[----:B0-----:R-:W-:-:S03]  /*1660*/  DFMA R14, R20, -R2, 1 ;  /* 0x3ff00000140e742b */ /* 0x001fc60000000802 */
[----:B------:R-:W-:Y:S02]  /*1670*/  @!P2 LOP3.LUT R23, R19, 0x100000, RZ, 0xfc, !PT ;  /* 0x001000001317a812 */ /* 0x000fe400078efcff */
[----:B------:R-:W-:-:S03]  /*1680*/  MOV R19, R17 ;  /* 0x0000001100137202 */ /* 0x000fc60000000f00 */
        /* <DEDUP_REMOVED lines=20> */
[----:B------:R-:W-:Y:S01]  /*17d0*/  SEL R13, R18, 0x63400000, !P0 ;  /* 0x63400000120d7807 */ /* 0x000fe20004000000 */
[----:B------:R-:W-:-:S03]  /*17e0*/  IMAD.MOV.U32 R18, RZ, RZ, RZ ;  /* 0x000000ffff127224 */ /* 0x000fc600078e00ff */
[----:B------:R-:W-:-:S05]  /*17f0*/  IADD3 R12, PT, PT, -R13, R12, RZ ;  /* 0x0000000c0d0c7210 */ /* 0x000fca0007ffe1ff */
[----:B------:R-:W-:-:S06]  /*1800*/  VIADD R19, R12, 0x7fe00000 ;  /* 0x7fe000000c137836 */ /* 0x000fcc0000000000 */
[----:B------:R-:W-:-:S10]  /*1810*/  DMUL R20, R22, R18 ;  /* 0x0000001216147228 */ /* 0x000fd40000000000 */
[----:B------:R-:W-:-:S13]  /*1820*/  FSETP.GTU.AND P0, PT, |R21|, 1.469367938527859385e-39, PT ;  /* 0x001000001500780b */ /* 0x000fda0003f0c200 */
[----:B------:R-:W-:Y:S05]  /*1830*/  @P0 BRA `(.L_x_95) ;  /* 0x0000000000940947 */ /* 0x000fea0003800000 */
[----:B------:R-:W-:Y:S01]  /*1840*/  DFMA R2, R22, -R2, R14 ;  /* 0x800000021602722b */ /* 0x000fe2000000000e */
[----:B------:R-:W-:-:S09]  /*1850*/  MOV R18, RZ ;  /* 0x000000ff00127202 */ /* 0x000fd20000000f00 */
        /* <DEDUP_REMOVED lines=14> */
.L_x_94:
[----:B------:R-:W-:-:S14]  /*1940*/  DSETP.NAN.AND P0, PT, R12, R12, PT ;  /* 0x0000000c0c00722a */ /* 0x000fdc0003f08000 */
[----:B------:R-:W-:Y:S05]  /*1950*/  @P0 BRA `(.L_x_96) ;  /* 0x0000000000440947 */ /* 0x000fea0003800000 */
[----:B------:R-:W-:-:S14]  /*1960*/  DSETP.NAN.AND P0, PT, R10, R10, PT ;  /* 0x0000000a0a00722a */ /* 0x000fdc0003f08000 */
[----:B------:R-:W-:Y:S05]  /*1970*/  @P0 BRA `(.L_x_97) ;  /* 0x0000000000300947 */ /* 0x000fea0003800000 */
[----:B------:R-:W-:Y:S01]  /*1980*/  ISETP.NE.AND P0, PT, R19, R26, PT ;  /* 0x0000001a1300720c */ /* 0x000fe20003f05270 */
[----:B------:R-:W-:Y:S01]  /*1990*/  IMAD.MOV.U32 R21, RZ, RZ, -0x80000 ;  /* 0xfff80000ff157424 */ /* 0x000fe200078e00ff */
[----:B------:R-:W-:-:S11]  /*19a0*/  MOV R20, 0x0 ;  /* 0x0000000000147802 */ /* 0x000fd60000000f00 */
[----:B------:R-:W-:Y:S05]  /*19b0*/  @!P0 BRA `(.L_x_95) ;  /* 0x0000000000348947 */ /* 0x000fea0003800000 */
[----:B------:R-:W-:Y:S02]  /*19c0*/  ISETP.NE.AND P0, PT, R19, 0x7ff00000, PT ;  /* 0x7ff000001300780c */ /* 0x000fe40003f05270 */
[----:B------:R-:W-:Y:S02]  /*19d0*/  LOP3.LUT R21, R13, 0x80000000, R11, 0x48, !PT ;  /* 0x800000000d157812 */ /* 0x000fe400078e480b */
[----:B------:R-:W-:-:S13]  /*19e0*/  ISETP.EQ.OR P0, PT, R26, RZ, !P0 ;  /* 0x000000ff1a00720c */ /* 0x000fda0004702670 */
[----:B------:R-:W-:Y:S01]  /*19f0*/  @P0 LOP3.LUT R2, R21, 0x7ff00000, RZ, 0xfc, !PT ;  /* 0x7ff0000015020812 */ /* 0x000fe200078efcff */
[----:B------:R-:W-:Y:S01]  /*1a00*/  @!P0 IMAD.MOV.U32 R20, RZ, RZ, RZ ;  /* 0x000000ffff148224 */ /* 0x000fe200078e00ff */
[----:B------:R-:W-:-:S03]  /*1a10*/  @P0 MOV R20, RZ ;  /* 0x000000ff00140202 */ /* 0x000fc60000000f00 */
[----:B------:R-:W-:Y:S01]  /*1a20*/  @P0 IMAD.MOV.U32 R21, RZ, RZ, R2 ;  /* 0x000000ffff150224 */ /* 0x000fe200078e0002 */
[----:B------:R-:W-:Y:S06]  /*1a30*/  BRA `(.L_x_95) ;  /* 0x0000000000147947 */ /* 0x000fec0003800000 */
.L_x_97:
[----:B------:R-:W-:Y:S01]  /*1a40*/  LOP3.LUT R21, R11, 0x80000, RZ, 0xfc, !PT ;  /* 0x000800000b157812 */ /* 0x000fe200078efcff */
[----:B------:R-:W-:Y:S01]  /*1a50*/  IMAD.MOV.U32 R20, RZ, RZ, R10 ;  /* 0x000000ffff147224 */ /* 0x000fe200078e000a */
[----:B------:R-:W-:Y:S06]  /*1a60*/  BRA `(.L_x_95) ;  /* 0x0000000000087947 */ /* 0x000fec0003800000 */
.L_x_96:
[----:B------:R-:W-:Y:S02]  /*1a70*/  LOP3.LUT R21, R13, 0x80000, RZ, 0xfc, !PT ;  /* 0x000800000d157812 */ /* 0x000fe400078efcff */
[----:B------:R-:W-:-:S07]  /*1a80*/  MOV R20, R12 ;  /* 0x0000000c00147202 */ /* 0x000fce0000000f00 */
.L_x_95:
[----:B------:R-:W-:Y:S05]  /*1a90*/  BSYNC.RECONVERGENT B1 ;  /* 0x0000000000017941 */ /* 0x000fea0003800200 */
.L_x_93:
[----:B------:R-:W-:Y:S02]  /*1aa0*/  IMAD.MOV.U32 R2, RZ, RZ, R0 ;  /* 0x000000ffff027224 */ /* 0x000fe400078e0000 */
[----:B------:R-:W-:-:S04]  /*1ab0*/  IMAD.MOV.U32 R3, RZ, RZ, 0x0 ;  /* 0x00000000ff037424 */ /* 0x000fc800078e00ff */
[----:B------:R-:W-:Y:S05]  /*1ac0*/  RET.REL.NODEC R2 `(_Z15gaussdistKernelP17curandStateXORWOWPdS1_Pbi) ;  /* 0xffffffe4024c7950 */ /* 0x000fea0003c3ffff */
        .weak           $__internal_5_$__cuda_sm20_dsqrt_rn_f64_mediumpath_v1
        .type           $__internal_5_$__cuda_sm20_dsqrt_rn_f64_mediumpath_v1,@function
        .size           $__internal_5_$__cuda_sm20_dsqrt_rn_f64_mediumpath_v1,($__internal_6_$__cuda_sm20_sqrt_rn_f32_slowpath - $__internal_5_$__cuda_sm20_dsqrt_rn_f64_mediumpath_v1)
$__internal_5_$__cuda_sm20_dsqrt_rn_f64_mediumpath_v1:
[----:B------:R-:W-:Y:S01]  /*1ad0*/  ISETP.GE.U32.AND P0, PT, R10, -0x3400000, PT ;  /* 0xfcc000000a00780c */ /* 0x000fe20003f06070 */
[----:B------:R-:W-:Y:S01]  /*1ae0*/  BSSY.RECONVERGENT B1, `(.L_x_98) ;  /* 0x0000028000017945 */ /* 0x000fe20003800200 */
[----:B------:R-:W-:Y:S01]  /*1af0*/  IMAD.MOV.U32 R10, RZ, RZ, R2 ;  /* 0x000000ffff0a7224 */ /* 0x000fe200078e0002 */
[----:B------:R-:W-:Y:S01]  /*1b00*/  MOV R20, R22 ;  /* 0x0000001600147202 */ /* 0x000fe20000000f00 */
[----:B------:R-:W-:Y:S01]  /*1b10*/  IMAD.MOV.U32 R11, RZ, RZ, R3 ;  /* 0x000000ffff0b7224 */ /* 0x000fe200078e0003 */
[----:B------:R-:W-:Y:S01]  /*1b20*/  MOV R2, R14 ;  /* 0x0000000e00027202 */ /* 0x000fe20000000f00 */
[----:B------:R-:W-:-:S07]  /*1b30*/  IMAD.MOV.U32 R3, RZ, RZ, R15 ;  /* 0x000000ffff037224 */ /* 0x000fce00078e000f */
[----:B------:R-:W-:Y:S05]  /*1b40*/  @!P0 BRA `(.L_x_99) ;  /* 0x0000000000208947 */ /* 0x000fea0003800000 */
[----:B------:R-:W-:-:S10]  /*1b50*/  DFMA.RM R2, R2, R20, R12 ;  /* 0x000000140202722b */ /* 0x000fd4000000400c */
[----:B------:R-:W-:-:S05]  /*1b60*/  IADD3 R12, P0, PT, R2, 0x1, RZ ;  /* 0x00000001020c7810 */ /* 0x000fca0007f1e0ff */
[----:B------:R-:W-:-:S06]  /*1b70*/  IMAD.X R13, RZ, RZ, R3, P0 ;  /* 0x000000ffff0d7224 */ /* 0x000fcc00000e0603 */
[----:B------:R-:W-:-:S08]  /*1b80*/  DFMA.RP R10, -R2, R12, R10 ;  /* 0x0000000c020a722b */ /* 0x000fd0000000810a */
[----:B------:R-:W-:-:S06]  /*1b90*/  DSETP.GT.AND P0, PT, R10, RZ, PT ;  /* 0x000000ff0a00722a */ /* 0x000fcc0003f04000 */
[----:B------:R-:W-:Y:S02]  /*1ba0*/  FSEL R2, R12, R2, P0 ;  /* 0x000000020c027208 */ /* 0x000fe40000000000 */
[----:B------:R-:W-:Y:S01]  /*1bb0*/  FSEL R3, R13, R3, P0 ;  /* 0x000000030d037208 */ /* 0x000fe20000000000 */
[----:B------:R-:W-:Y:S06]  /*1bc0*/  BRA `(.L_x_100) ;  /* 0x0000000000647947 */ /* 0x000fec0003800000 */
.L_x_99:
[----:B------:R-:W-:-:S14]  /*1bd0*/  DSETP.NE.AND P0, PT, R10, RZ, PT ;  /* 0x000000ff0a00722a */ /* 0x000fdc0003f05000 */
[----:B------:R-:W-:Y:S05]  /*1be0*/  @!P0 BRA `(.L_x_101) ;  /* 0x0000000000588947 */ /* 0x000fea0003800000 */
[----:B------:R-:W-:-:S13]  /*1bf0*/  ISETP.GE.AND P0, PT, R11, RZ, PT ;  /* 0x000000ff0b00720c */ /* 0x000fda0003f06270 */
[----:B------:R-:W-:Y:S01]  /*1c00*/  @!P0 MOV R2, 0x0 ;  /* 0x0000000000028802 */ /* 0x000fe20000000f00 */
[----:B------:R-:W-:Y:S01]  /*1c10*/  @!P0 IMAD.MOV.U32 R3, RZ, RZ, -0x80000 ;  /* 0xfff80000ff038424 */ /* 0x000fe200078e00ff */
[----:B------:R-:W-:Y:S06]  /*1c20*/  @!P0 BRA `(.L_x_100) ;  /* 0x00000000004c8947 */ /* 0x000fec0003800000 */
[----:B------:R-:W-:-:S13]  /*1c30*/  ISETP.GT.AND P0, PT, R11, 0x7fefffff, PT ;  /* 0x7fefffff0b00780c */ /* 0x000fda0003f04270 */
[----:B------:R-:W-:Y:S05]  /*1c40*/  @P0 BRA `(.L_x_101) ;  /* 0x0000000000400947 */ /* 0x000fea0003800000 */
[----:B------:R-:W-:Y:S01]  /*1c50*/  DMUL R2, R10, 8.11296384146066816958e+31 ;  /* 0x469000000a027828 */ /* 0x000fe20000000000 */
[----:B------:R-:W-:Y:S01]  /*1c60*/  MOV R14, 0x0 ;  /* 0x00000000000e7802 */ /* 0x000fe20000000f00 */
[----:B------:R-:W-:Y:S02]  /*1c70*/  IMAD.MOV.U32 R10, RZ, RZ, RZ ;  /* 0x000000ffff0a7224 */ /* 0x000fe400078e00ff */
[----:B------:R-:W-:Y:S02]  /*1c80*/  IMAD.MOV.U32 R15, RZ, RZ, 0x3fd80000 ;  /* 0x3fd80000ff0f7424 */ /* 0x000fe400078e00ff */
[----:B------:R-:W0:Y:S02]  /*1c90*/  MUFU.RSQ64H R11, R3 ;  /* 0x00000003000b7308 */ /* 0x000e240000001c00 */
[----:B0-----:R-:W-:-:S08]  /*1ca0*/  DMUL R12, R10, R10 ;  /* 0x0000000a0a0c7228 */ /* 0x001fd00000000000 */
[----:B------:R-:W-:-:S08]  /*1cb0*/  DFMA R12, R2, -R12, 1 ;  /* 0x3ff00000020c742b */ /* 0x000fd0000000080c */
[----:B------:R-:W-:Y:S02]  /*1cc0*/  DFMA R14, R12, R14, 0.5 ;  /* 0x3fe000000c0e742b */ /* 0x000fe4000000000e */
[----:B------:R-:W-:-:S08]  /*1cd0*/  DMUL R12, R10, R12 ;  /* 0x0000000c0a0c7228 */ /* 0x000fd00000000000 */
[----:B------:R-:W-:-:S08]  /*1ce0*/  DFMA R12, R14, R12, R10 ;  /* 0x0000000c0e0c722b */ /* 0x000fd0000000000a */
[----:B------:R-:W-:Y:S02]  /*1cf0*/  DMUL R10, R2, R12 ;  /* 0x0000000c020a7228 */ /* 0x000fe40000000000 */
[----:B------:R-:W-:-:S06]  /*1d00*/  VIADD R13, R13, 0xfff00000 ;  /* 0xfff000000d0d7836 */ /* 0x000fcc0000000000 */
[----:B------:R-:W-:-:S08]  /*1d10*/  DFMA R14, R10, -R10, R2 ;  /* 0x8000000a0a0e722b */ /* 0x000fd00000000002 */
[----:B------:R-:W-:-:S10]  /*1d20*/  DFMA R2, R12, R14, R10 ;  /* 0x0000000e0c02722b */ /* 0x000fd4000000000a */
[----:B------:R-:W-:Y:S01]  /*1d30*/  IADD3 R3, PT, PT, R3, -0x3500000, RZ ;  /* 0xfcb0000003037810 */ /* 0x000fe20007ffe0ff */
[----:B------:R-:W-:Y:S06]  /*1d40*/  BRA `(.L_x_100) ;  /* 0x0000000000047947 */ /* 0x000fec0003800000 */
.L_x_101:
[----:B------:R-:W-:-:S11]  /*1d50*/  DADD R2, R10, R10 ;  /* 0x000000000a027229 */ /* 0x000fd6000000000a */
.L_x_100:
[----:B------:R-:W-:Y:S05]  /*1d60*/  BSYNC.RECONVERGENT B1 ;  /* 0x0000000000017941 */ /* 0x000fea0003800200 */
.L_x_98:
[----:B------:R-:W-:Y:S01]  /*1d70*/  IMAD.MOV.U32 R18, RZ, RZ, R2 ;  /* 0x000000ffff127224 */ /* 0x000fe200078e0002 */
[----:B------:R-:W-:Y:S01]  /*1d80*/  MOV R2, R0 ;  /* 0x0000000000027202 */ /* 0x000fe20000000f00 */
[----:B------:R-:W-:Y:S02]  /*1d90*/  IMAD.MOV.U32 R19, RZ, RZ, R3 ;  /* 0x000000ffff137224 */ /* 0x000fe400078e0003 */
[----:B------:R-:W-:-:S04]  /*1da0*/  IMAD.MOV.U32 R3, RZ, RZ, 0x0 ;  /* 0x00000000ff037424 */ /* 0x000fc800078e00ff */
[----:B------:R-:W-:Y:S05]  /*1db0*/  RET.REL.NODEC R2 `(_Z15gaussdistKernelP17curandStateXORWOWPdS1_Pbi) ;  /* 0xffffffe002907950 */ /* 0x000fea0003c3ffff */
        .weak           $__internal_6_$__cuda_sm20_sqrt_rn_f32_slowpath
        .type           $__internal_6_$__cuda_sm20_sqrt_rn_f32_slowpath,@function
        .size           $__internal_6_$__cuda_sm20_sqrt_rn_f32_slowpath,(.L_x_120 - $__internal_6_$__cuda_sm20_sqrt_rn_f32_slowpath)
$__internal_6_$__cuda_sm20_sqrt_rn_f32_slowpath:
[----:B------:R-:W-:-:S13]  /*1dc0*/  LOP3.LUT P0, RZ, R0, 0x7fffffff, RZ, 0xc0, !PT ;  /* 0x7fffffff00ff7812 */ /* 0x000fda000780c0ff */
[----:B------:R-:W-:Y:S01]  /*1dd0*/  @!P0 IMAD.MOV.U32 R8, RZ, RZ, R0 ;  /* 0x000000ffff088224 */ /* 0x000fe200078e0000 */
[----:B------:R-:W-:Y:S06]  /*1de0*/  @!P0 BRA `(.L_x_102) ;  /* 0x0000000000408947 */ /* 0x000fec0003800000 */
[----:B------:R-:W-:-:S13]  /*1df0*/  FSETP.GEU.FTZ.AND P0, PT, R0, RZ, PT ;  /* 0x000000ff0000720b */ /* 0x000fda0003f1e000 */
[----:B------:R-:W-:Y:S01]  /*1e00*/  @!P0 MOV R8, 0x7fffffff ;  /* 0x7fffffff00088802 */ /* 0x000fe20000000f00 */
[----:B------:R-:W-:Y:S06]  /*1e10*/  @!P0 BRA `(.L_x_102) ;  /* 0x0000000000348947 */ /* 0x000fec0003800000 */
[----:B------:R-:W-:-:S13]  /*1e20*/  FSETP.GTU.FTZ.AND P0, PT, |R0|, +INF , PT ;  /* 0x7f8000000000780b */ /* 0x000fda0003f1c200 */
[----:B------:R-:W-:Y:S01]  /*1e30*/  @P0 FADD.FTZ R8, R0, 1 ;  /* 0x3f80000000080421 */ /* 0x000fe20000010000 */
[----:B------:R-:W-:Y:S06]  /*1e40*/  @P0 BRA `(.L_x_102) ;  /* 0x0000000000280947 */ /* 0x000fec0003800000 */
[----:B------:R-:W-:-:S13]  /*1e50*/  FSETP.NEU.FTZ.AND P0, PT, |R0|, +INF , PT ;  /* 0x7f8000000000780b */ /* 0x000fda0003f1d200 */
[----:B------:R-:W-:-:S04]  /*1e60*/  @P0 FFMA R9, R0, 1.84467440737095516160e+19, RZ ;  /* 0x5f80000000090823 */ /* 0x000fc800000000ff */
[----:B------:R-:W0:Y:S02]  /*1e70*/  @P0 MUFU.RSQ R8, R9 ;  /* 0x0000000900080308 */ /* 0x000e240000001400 */
[----:B0-----:R-:W-:Y:S01]  /*1e80*/  @P0 FMUL.FTZ R14, R9, R8 ;  /* 0x00000008090e0220 */ /* 0x001fe20000410000 */
[----:B------:R-:W-:Y:S01]  /*1e90*/  @P0 FMUL.FTZ R15, R8, 0.5 ;  /* 0x3f000000080f0820 */ /* 0x000fe20000410000 */
[----:B------:R-:W-:Y:S02]  /*1ea0*/  @!P0 IMAD.MOV.U32 R8, RZ, RZ, R0 ;  /* 0x000000ffff088224 */ /* 0x000fe400078e0000 */
[----:B------:R-:W-:-:S04]  /*1eb0*/  @P0 FADD.FTZ R13, -R14, -RZ ;  /* 0x800000ff0e0d0221 */ /* 0x000fc80000010100 */
[----:B------:R-:W-:-:S04]  /*1ec0*/  @P0 FFMA R13, R14, R13, R9 ;  /* 0x0000000d0e0d0223 */ /* 0x000fc80000000009 */
[----:B------:R-:W-:-:S04]  /*1ed0*/  @P0 FFMA R13, R13, R15, R14 ;  /* 0x0000000f0d0d0223 */ /* 0x000fc8000000000e */
[----:B------:R-:W-:-:S07]  /*1ee0*/  @P0 FMUL.FTZ R8, R13, 2.3283064365386962891e-10 ;  /* 0x2f8000000d080820 */ /* 0x000fce0000410000 */
.L_x_102:
[----:B------:R-:W-:Y:S01]  /*1ef0*/  IMAD.MOV.U32 R0, RZ, RZ, R8 ;  /* 0x000000ffff007224 */ /* 0x000fe200078e0008 */
[----:B------:R-:W-:Y:S01]  /*1f00*/  MOV R8, R17 ;  /* 0x0000001100087202 */ /* 0x000fe20000000f00 */
[----:B------:R-:W-:-:S04]  /*1f10*/  IMAD.MOV.U32 R9, RZ, RZ, 0x0 ;  /* 0x00000000ff097424 */ /* 0x000fc800078e00ff */
[----:B------:R-:W-:Y:S05]  /*1f20*/  RET.REL.NODEC R8 `(_Z15gaussdistKernelP17curandStateXORWOWPdS1_Pbi) ;  /* 0xffffffe008347950 */ /* 0x000fea0003c3ffff */
.L_x_103:
        /* <DEDUP_REMOVED lines=13> */
.L_x_120:


//--------------------- .text._Z23setupCurandStatesKernelP17curandStateXORWOWyi --------------------------
	.section	.text._Z23setupCurandStatesKernelP17curandStateXORWOWyi,"ax",@progbits
	.align	128
        .global         _Z23setupCurandStatesKernelP17curandStateXORWOWyi
        .type           _Z23setupCurandStatesKernelP17curandStateXORWOWyi,@function
        .size           _Z23setupCurandStatesKernelP17curandStateXORWOWyi,(.L_x_132 - _Z23setupCurandStatesKernelP17curandStateXORWOWyi)
        .other          _Z23setupCurandStatesKernelP17curandStateXORWOWyi,@"STO_CUDA_ENTRY STV_DEFAULT"
_Z23setupCurandStatesKernelP17curandStateXORWOWyi:
.text._Z23setupCurandStatesKernelP17curandStateXORWOWyi:
        /* <DEDUP_REMOVED lines=10> */
[----:B------:R-:W-:Y:S01]  /*00a0*/  ISETP.NE.AND P0, PT, R13, RZ, PT ;  /* 0x000000ff0d00720c */ /* 0x000fe20003f05270 */
[----:B------:R-:W-:Y:S05]  /*00b0*/  BSSY.RECONVERGENT B0, `(.L_x_104) ;  /* 0x00000e1000007945 */ /* 0x000fea0003800200 */
[----:B------:R-:W2:Y:S01]  /*00c0*/  LDC.64 R6, c[0x0][0x380] ;  /* 0x0000e000ff067b82 */ /* 0x000ea20000000a00 */
[----:B0-----:R-:W-:Y:S02]  /*00d0*/  LOP3.LUT R0, R2, 0xaad26b49, RZ, 0x3c, !PT ;  /* 0xaad26b4902007812 */ /* 0x001fe400078e3cff */
[----:B------:R-:W-:-:S03]  /*00e0*/  LOP3.LUT R2, R3, 0xf7dcefdd, RZ, 0x3c, !PT ;  /* 0xf7dcefdd03027812 */ /* 0x000fc600078e3cff */
[----:B------:R-:W-:Y:S02]  /*00f0*/  IMAD R0, R0, 0x4182bed5, RZ ;  /* 0x4182bed500007824 */ /* 0x000fe400078e02ff */
[----:B------:R-:W-:Y:S02]  /*0100*/  IMAD R3, R2, -0x658354e5, RZ ;  /* 0x9a7cab1b02037824 */ /* 0x000fe400078e02ff */
[----:B--2---:R-:W-:Y:S01]  /*0110*/  IMAD.WIDE R6, R13, 0x30, R6 ;  /* 0x000000300d067825 */ /* 0x004fe200078e0206 */
[C---:B------:R-:W-:Y:S02]  /*0120*/  LOP3.LUT R8, R0.reuse, 0x159a55e5, RZ, 0x3c, !PT ;  /* 0x159a55e500087812 */ /* 0x040fe400078e3cff */
[C---:B------:R-:W-:Y:S01]  /*0130*/  IADD3 R4, PT, PT, R0.reuse, 0x64f0c9, R3 ;  /* 0x0064f0c900047810 */ /* 0x040fe20007ffe003 */
[C---:B------:R-:W-:Y:S01]  /*0140*/  VIADD R5, R0.reuse, 0x75bcd15 ;  /* 0x075bcd1500057836 */ /* 0x040fe20000000000 */
[----:B------:R-:W-:Y:S01]  /*0150*/  LOP3.LUT R10, R3, 0x5491333, RZ, 0x3c, !PT ;  /* 0x05491333030a7812 */ /* 0x000fe200078e3cff */
[----:B------:R-:W-:-:S02]  /*0160*/  VIADD R11, R0, 0x583f19 ;  /* 0x00583f19000b7836 */ /* 0x000fc40000000000 */
[----:B------:R-:W-:Y:S01]  /*0170*/  VIADD R9, R3, 0x1f123bb5 ;  /* 0x1f123bb503097836 */ /* 0x000fe20000000000 */
[----:B-1----:R0:W-:Y:S04]  /*0180*/  STG.E.64 desc[UR4][R6.64], R4 ;  /* 0x0000000406007986 */ /* 0x0021e8000c101b04 */
[----:B------:R0:W-:Y:S04]  /*0190*/  STG.E.64 desc[UR4][R6.64+0x8], R8 ;  /* 0x0000080806007986 */ /* 0x0001e8000c101b04 */
[----:B------:R0:W-:Y:S01]  /*01a0*/  STG.E.64 desc[UR4][R6.64+0x10], R10 ;  /* 0x0000100a06007986 */ /* 0x0001e2000c101b04 */
[----:B------:R-:W-:Y:S05]  /*01b0*/  @!P0 BRA `(.L_x_105) ;  /* 0x0000000c00408947 */ /* 0x000fea0003800000 */
[----:B------:R-:W-:Y:S01]  /*01c0*/  SHF.R.S32.HI R0, RZ, 0x1f, R13 ;  /* 0x0000001fff007819 */ /* 0x000fe2000001140d */
[----:B------:R-:W-:-:S07]  /*01d0*/  IMAD.MOV.U32 R12, RZ, RZ, RZ ;  /* 0x000000ffff0c7224 */ /* 0x000fce00078e00ff */
.L_x_111:
[----:B-1----:R-:W-:Y:S01]  /*01e0*/  LOP3.LUT R2, R13, 0x3, RZ, 0xc0, !PT ;  /* 0x000000030d027812 */ /* 0x002fe200078ec0ff */
[----:B------:R-:W-:Y:S03]  /*01f0*/  BSSY.RECONVERGENT B1, `(.L_x_106) ;  /* 0x00000c6000017945 */ /* 0x000fe60003800200 */
[----:B------:R-:W-:-:S04]  /*0200*/  ISETP.NE.U32.AND P0, PT, R2, RZ, PT ;  /* 0x000000ff0200720c */ /* 0x000fc80003f05070 */
[----:B------:R-:W-:-:S13]  /*0210*/  ISETP.NE.AND.EX P0, PT, RZ, RZ, PT, P0 ;  /* 0x000000ffff00720c */ /* 0x000fda0003f05300 */
[----:B------:R-:W-:Y:S05]  /*0220*/  @!P0 BRA `(.L_x_107) ;  /* 0x0000000c00088947 */ /* 0x000fea0003800000 */
[----:B0-----:R-:W0:Y:S01]  /*0230*/  LDC.64 R8, c[0x4][RZ] ;  /* 0x01000000ff087b82 */ /* 0x001e220000000a00 */
[----:B------:R-:W-:Y:S02]  /*0240*/  IMAD.MOV.U32 R14, RZ, RZ, RZ ;  /* 0x000000ffff0e7224 */ /* 0x000fe400078e00ff */
[----:B0-----:R-:W-:-:S07]  /*0250*/  IMAD.WIDE.U32 R8, R12, 0xc80, R8 ;  /* 0x00000c800c087825 */ /* 0x001fce00078e0008 */
.L_x_110:
[----:B-1----:R-:W-:Y:S01]  /*0260*/  IMAD.MOV.U32 R15, RZ, RZ, RZ ;  /* 0x000000ffff0f7224 */ /* 0x002fe200078e00ff */
[----:B------:R-:W-:Y:S01]  /*0270*/  CS2R R2, SRZ ;  /* 0x0000000000027805 */ /* 0x000fe2000001ff00 */
[----:B------:R-:W-:Y:S01]  /*0280*/  IMAD.MOV.U32 R17, RZ, RZ, RZ ;  /* 0x000000ffff117224 */ /* 0x000fe200078e00ff */
[----:B------:R-:W-:-:S07]  /*0290*/  CS2R R4, SRZ ;  /* 0x0000000000047805 */ /* 0x000fce000001ff00 */
.L_x_109:
[----:B------:R-:W-:-:S05]  /*02a0*/  IMAD.WIDE.U32 R10, R17, 0x4, R6 ;  /* 0x00000004110a7825 */ /* 0x000fca00078e0006 */
[----:B------:R0:W5:Y:S01]  /*02b0*/  LDG.E R16, desc[UR4][R10.64+0x4] ;  /* 0x000004040a107981 */ /* 0x000162000c1e1900 */
[----:B------:R-:W-:-:S07]  /*02c0*/  IMAD.MOV.U32 R19, RZ, RZ, RZ ;  /* 0x000000ffff137224 */ /* 0x000fce00078e00ff */
.L_x_108:
[----:B-----5:R-:W-:Y:S01]  /*02d0*/  SHF.R.U32.HI R24, RZ, R19, R16 ;  /* 0x00000013ff187219 */ /* 0x020fe20000011610 */
[----:B0-----:R-:W-:-:S03]  /*02e0*/  IMAD.SHL.U32 R10, R17, 0x20, RZ ;  /* 0x00000020110a7824 */ /* 0x001fc600078e00ff */
[----:B------:R-:W-:Y:S01]  /*02f0*/  LOP3.LUT R11, R24, 0x1, RZ, 0xc0, !PT ;  /* 0x00000001180b7812 */ /* 0x000fe200078ec0ff */
[----:B------:R-:W-:-:S03]  /*0300*/  IMAD.IADD R10, R10, 0x1, R19 ;  /* 0x000000010a0a7824 */ /* 0x000fc600078e0213 */
[----:B------:R-:W-:Y:S01]  /*0310*/  ISETP.NE.U32.AND P0, PT, R11, 0x1, PT ;  /* 0x000000010b00780c */ /* 0x000fe20003f05070 */
[----:B------:R-:W-:-:S03]  /*0320*/  IMAD R11, R10, 0x5, RZ ;  /* 0x000000050a0b7824 */ /* 0x000fc600078e02ff */
[----:B------:R-:W-:Y:S01]  /*0330*/  R2P PR, R24, 0x7e ;  /* 0x0000007e18007804 */ /* 0x000fe20000000000 */
[----:B------:R-:W-:-:S08]  /*0340*/  IMAD.WIDE.U32 R10, R11, 0x4, R8 ;  /* 0x000000040b0a7825 */ /* 0x000fd000078e0008 */
[----:B------:R-:W2:Y:S04]  /*0350*/  @!P0 LDG.E R18, desc[UR4][R10.64] ;  /* 0x000000040a128981 */ /* 0x000ea8000c1e1900 */
[----:B------:R-:W3:Y:S04]  /*0360*/  @!P0 LDG.E R20, desc[UR4][R10.64+0x10] ;  /* 0x000010040a148981 */ /* 0x000ee8000c1e1900 */
[----:B------:R-:W4:Y:S04]  /*0370*/  @P1 LDG.E R22, desc[UR4][R10.64+0x14] ;  /* 0x000014040a161981 */ /* 0x000f28000c1e1900 */
[----:B------:R-:W4:Y:S04]  /*0380*/  @P2 LDG.E R26, desc[UR4][R10.64+0x28] ;  /* 0x000028040a1a2981 */ /* 0x000f28000c1e1900 */
[----:B------:R-:W4:Y:S04]  /*0390*/  @!P0 LDG.E R21, desc[UR4][R10.64+0x4] ;  /* 0x000004040a158981 */ /* 0x000f28000c1e1900 */
[----:B------:R-:W4:Y:S04]  /*03a0*/  @!P0 LDG.E R23, desc[UR4][R10.64+0xc] ;  /* 0x00000c040a178981 */ /* 0x000f28000c1e1900 */
[----:B------:R-:W4:Y:S04]  /*03b0*/  @P1 LDG.E R25, desc[UR4][R10.64+0x18] ;  /* 0x000018040a191981 */ /* 0x000f28000c1e1900 */
[----:B------:R-:W4:Y:S04]  /*03c0*/  @P3 LDG.E R28, desc[UR4][R10.64+0x3c] ;  /* 0x00003c040a1c3981 */ /* 0x000f28000c1e1900 */
[----:B------:R-:W4:Y:S01]  /*03d0*/  @P6 LDG.E R27, desc[UR4][R10.64+0x7c] ;  /* 0x00007c040a1b6981 */ /* 0x000f22000c1e1900 */
[----:B--2---:R-:W-:-:S03]  /*03e0*/  @!P0 LOP3.LUT R15, R15, R18, RZ, 0x3c, !PT ;  /* 0x000000120f0f8212 */ /* 0x004fc600078e3cff */
[----:B------:R-:W2:Y:S01]  /*03f0*/  @!P0 LDG.E R18, desc[UR4][R10.64+0x8] ;  /* 0x000008040a128981 */ /* 0x000ea2000c1e1900 */
[----:B---3--:R-:W-:-:S03]  /*0400*/  @!P0 LOP3.LUT R3, R3, R20, RZ, 0x3c, !PT ;  /* 0x0000001403038212 */ /* 0x008fc600078e3cff */
[----:B------:R-:W3:Y:S01]  /*0410*/  @P1 LDG.E R20, desc[UR4][R10.64+0x24] ;  /* 0x000024040a141981 */ /* 0x000ee2000c1e1900 */
[----:B----4-:R-:W-:-:S03]  /*0420*/  @P1 LOP3.LUT R15, R15, R22, RZ, 0x3c, !PT ;  /* 0x000000160f0f1212 */ /* 0x010fc600078e3cff */
[----:B------:R-:W4:Y:S01]  /*0430*/  @P2 LDG.E R22, desc[UR4][R10.64+0x38] ;  /* 0x000038040a162981 */ /* 0x000f22000c1e1900 */
[----:B------:R-:W-:-:S03]  /*0440*/  @P2 LOP3.LUT R15, R15, R26, RZ, 0x3c, !PT ;  /* 0x0000001a0f0f2212 */ /* 0x000fc600078e3cff */
[----:B------:R-:W4:Y:S01]  /*0450*/  @P4 LDG.E R26, desc[UR4][R10.64+0x50] ;  /* 0x000050040a1a4981 */ /* 0x000f22000c1e1900 */
[----:B------:R-:W-:-:S03]  /*0460*/  @!P0 LOP3.LUT R4, R4, R21, RZ, 0x3c, !PT ;  /* 0x0000001504048212 */ /* 0x000fc600078e3cff */
[----:B------:R-:W4:Y:S01]  /*0470*/  @P1 LDG.E R21, desc[UR4][R10.64+0x20] ;  /* 0x000020040a151981 */ /* 0x000f22000c1e1900 */
[----:B------:R-:W-:-:S03]  /*0480*/  @!P0 LOP3.LUT R2, R2, R23, RZ, 0x3c, !PT ;  /* 0x0000001702028212 */ /* 0x000fc600078e3cff */
[----:B------:R-:W4:Y:S01]  /*0490*/  @P2 LDG.E R23, desc[UR4][R10.64+0x2c] ;  /* 0x00002c040a172981 */ /* 0x000f22000c1e1900 */
[----:B------:R-:W-:-:S03]  /*04a0*/  @P1 LOP3.LUT R4, R4, R25, RZ, 0x3c, !PT ;  /* 0x0000001904041212 */ /* 0x000fc600078e3cff */
[----:B------:R-:W4:Y:S01]  /*04b0*/  @P2 LDG.E R25, desc[UR4][R10.64+0x34] ;  /* 0x000034040a192981 */ /* 0x000f22000c1e1900 */
[----:B--2---:R-:W-:-:S03]  /*04c0*/  @!P0 LOP3.LUT R5, R5, R18, RZ, 0x3c, !PT ;  /* 0x0000001205058212 */ /* 0x004fc600078e3cff */
[----:B------:R-:W2:Y:S01]  /*04d0*/  @P1 LDG.E R18, desc[UR4][R10.64+0x1c] ;  /* 0x00001c040a121981 */ /* 0x000ea2000c1e1900 */
[----:B---3--:R-:W-:-:S03]  /*04e0*/  @P1 LOP3.LUT R3, R3, R20, RZ, 0x3c, !PT ;  /* 0x0000001403031212 */ /* 0x008fc600078e3cff */
[----:B------:R-:W3:Y:S01]  /*04f0*/  @P2 LDG.E R20, desc[UR4][R10.64+0x30] ;  /* 0x000030040a142981 */ /* 0x000ee2000c1e1900 */
[----:B----4-:R-:W-:-:S03]  /*0500*/  @P2 LOP3.LUT R3, R3, R22, RZ, 0x3c, !PT ;  /* 0x0000001603032212 */ /* 0x010fc600078e3cff */
[----:B------:R-:W4:Y:S01]  /*0510*/  @P3 LDG.E R22, desc[UR4][R10.64+0x4c] ;  /* 0x00004c040a163981 */ /* 0x000f22000c1e1900 */
[----:B------:R-:W-:-:S04]  /*0520*/  @P3 LOP3.LUT R15, R15, R28, RZ, 0x3c, !PT ;  /* 0x0000001c0f0f3212 */ /* 0x000fc800078e3cff */
[----:B------:R-:W-:Y:S02]  /*0530*/  @P4 LOP3.LUT R15, R15, R26, RZ, 0x3c, !PT ;  /* 0x0000001a0f0f4212 */ /* 0x000fe400078e3cff */
[----:B------:R-:W-:Y:S01]  /*0540*/  @P1 LOP3.LUT R2, R2, R21, RZ, 0x3c, !PT ;  /* 0x0000001502021212 */ /* 0x000fe200078e3cff */
[----:B------:R-:W4:Y:S04]  /*0550*/  @P5 LDG.E R26, desc[UR4][R10.64+0x64] ;  /* 0x000064040a1a5981 */ /* 0x000f28000c1e1900 */
[----:B------:R-:W4:Y:S01]  /*0560*/  @P3 LDG.E R21, desc[UR4][R10.64+0x40] ;  /* 0x000040040a153981 */ /* 0x000f22000c1e1900 */
[----:B------:R-:W-:Y:S02]  /*0570*/  @P2 LOP3.LUT R4, R4, R23, RZ, 0x3c, !PT ;  /* 0x0000001704042212 */ /* 0x000fe400078e3cff */
[----:B------:R-:W-:Y:S01]  /*0580*/  @P2 LOP3.LUT R2, R2, R25, RZ, 0x3c, !PT ;  /* 0x0000001902022212 */ /* 0x000fe200078e3cff */
[----:B------:R-:W4:Y:S04]  /*0590*/  @P3 LDG.E R23, desc[UR4][R10.64+0x48] ;  /* 0x000048040a173981 */ /* 0x000f28000c1e1900 */
[----:B------:R-:W4:Y:S01]  /*05a0*/  @P4 LDG.E R25, desc[UR4][R10.64+0x54] ;  /* 0x000054040a194981 */ /* 0x000f22000c1e1900 */
[----:B--2---:R-:W-:-:S03]  /*05b0*/  @P1 LOP3.LUT R5, R5, R18, RZ, 0x3c, !PT ;  /* 0x0000001205051212 */ /* 0x004fc600078e3cff */
[----:B------:R-:W2:Y:S01]  /*05c0*/  @P3 LDG.E R18, desc[UR4][R10.64+0x44] ;  /* 0x000044040a123981 */ /* 0x000ea2000c1e1900 */
[----:B---3--:R-:W-:-:S03]  /*05d0*/  @P2 LOP3.LUT R5, R5, R20, RZ, 0x3c, !PT ;  /* 0x0000001405052212 */ /* 0x008fc600078e3cff */
[----:B------:R-:W3:Y:S01]  /*05e0*/  @P4 LDG.E R20, desc[UR4][R10.64+0x58] ;  /* 0x000058040a144981 */ /* 0x000ee2000c1e1900 */
[----:B----4-:R-:W-:-:S03]  /*05f0*/  @P3 LOP3.LUT R3, R3, R22, RZ, 0x3c, !PT ;  /* 0x0000001603033212 */ /* 0x010fc600078e3cff */
[----:B------:R-:W4:Y:S01]  /*0600*/  @P4 LDG.E R22, desc[UR4][R10.64+0x60] ;  /* 0x000060040a164981 */ /* 0x000f22000c1e1900 */
[----:B------:R-:W-:Y:S02]  /*0610*/  LOP3.LUT P0, RZ, R24, 0x80, RZ, 0xc0, !PT ;  /* 0x0000008018ff7812 */ /* 0x000fe4000780c0ff */
[----:B------:R-:W-:Y:S02]  /*0620*/  @P5 LOP3.LUT R15, R15, R26, RZ, 0x3c, !PT ;  /* 0x0000001a0f0f5212 */ /* 0x000fe400078e3cff */
[----:B------:R-:W4:Y:S01]  /*0630*/  @P6 LDG.E R26, desc[UR4][R10.64+0x78] ;  /* 0x000078040a1a6981 */ /* 0x000f22000c1e1900 */
[----:B------:R-:W-:-:S03]  /*0640*/  @P3 LOP3.LUT R4, R4, R21, RZ, 0x3c, !PT ;  /* 0x0000001504043212 */ /* 0x000fc600078e3cff */
[----:B------:R-:W4:Y:S01]  /*0650*/  @P4 LDG.E R21, desc[UR4][R10.64+0x5c] ;  /* 0x00005c040a154981 */ /* 0x000f22000c1e1900 */
[----:B------:R-:W-:-:S03]  /*0660*/  @P3 LOP3.LUT R2, R2, R23, RZ, 0x3c, !PT ;  /* 0x0000001702023212 */ /* 0x000fc600078e3cff */
[----:B------:R-:W4:Y:S01]  /*0670*/  @P5 LDG.E R23, desc[UR4][R10.64+0x68] ;  /* 0x000068040a175981 */ /* 0x000f22000c1e1900 */
[----:B------:R-:W-:-:S03]  /*0680*/  @P4 LOP3.LUT R4, R4, R25, RZ, 0x3c, !PT ;  /* 0x0000001904044212 */ /* 0x000fc600078e3cff */
[----:B------:R-:W4:Y:S01]  /*0690*/  @P5 LDG.E R25, desc[UR4][R10.64+0x70] ;  /* 0x000070040a195981 */ /* 0x000f22000c1e1900 */
[----:B--2---:R-:W-:-:S03]  /*06a0*/  @P3 LOP3.LUT R5, R5, R18, RZ, 0x3c, !PT ;  /* 0x0000001205053212 */ /* 0x004fc600078e3cff */
[----:B------:R-:W2:Y:S01]  /*06b0*/  @P5 LDG.E R18, desc[UR4][R10.64+0x6c] ;  /* 0x00006c040a125981 */ /* 0x000ea2000c1e1900 */
[----:B---3--:R-:W-:-:S03]  /*06c0*/  @P4 LOP3.LUT R5, R5, R20, RZ, 0x3c, !PT ;  /* 0x0000001405054212 */ /* 0x008fc600078e3cff */
[----:B------:R-:W3:Y:S01]  /*06d0*/  @P5 LDG.E R20, desc[UR4][R10.64+0x74] ;  /* 0x000074040a145981 */ /* 0x000ee2000c1e1900 */
[----:B----4-:R-:W-:-:S03]  /*06e0*/  @P4 LOP3.LUT R3, R3, R22, RZ, 0x3c, !PT ;  /* 0x0000001603034212 */ /* 0x010fc600078e3cff */
[----:B------:R-:W4:Y:S01]  /*06f0*/  @P0 LDG.E R22, desc[UR4][R10.64+0x8c] ;  /* 0x00008c040a160981 */ /* 0x000f22000c1e1900 */
[----:B------:R-:W-:-:S03]  /*0700*/  @P6 LOP3.LUT R15, R15, R26, RZ, 0x3c, !PT ;  /* 0x0000001a0f0f6212 */ /* 0x000fc600078e3cff */
        /* <DEDUP_REMOVED lines=13> */
[----:B------:R-:W-:Y:S02]  /*07e0*/  @P6 LOP3.LUT R4, R4, R27, RZ, 0x3c, !PT ;  /* 0x0000001b04046212 */ /* 0x000fe400078e3cff */
[----:B------:R-:W-:Y:S02]  /*07f0*/  @P6 LOP3.LUT R2, R2, R21, RZ, 0x3c, !PT ;  /* 0x0000001502026212 */ /* 0x000fe400078e3cff */
[----:B------:R-:W-:Y:S02]  /*0800*/  @P0 LOP3.LUT R4, R4, R23, RZ, 0x3c, !PT ;  /* 0x0000001704040212 */ /* 0x000fe400078e3cff */
[----:B------:R-:W-:Y:S02]  /*0810*/  @P0 LOP3.LUT R2, R2, R25, RZ, 0x3c, !PT ;  /* 0x0000001902020212 */ /* 0x000fe400078e3cff */
[----:B--2---:R-:W-:Y:S02]  /*0820*/  @P6 LOP3.LUT R5, R5, R18, RZ, 0x3c, !PT ;  /* 0x0000001205056212 */ /* 0x004fe400078e3cff */
[----:B---3--:R-:W-:-:S02]  /*0830*/  @P6 LOP3.LUT R3, R3, R20, RZ, 0x3c, !PT ;  /* 0x0000001403036212 */ /* 0x008fc400078e3cff */
[----:B----4-:R-:W-:Y:S02]  /*0840*/  @P0 LOP3.LUT R5, R5, R22, RZ, 0x3c, !PT ;  /* 0x0000001605050212 */ /* 0x010fe400078e3cff */
[----:B------:R-:W-:Y:S02]  /*0850*/  @P0 LOP3.LUT R3, R3, R26, RZ, 0x3c, !PT ;  /* 0x0000001a03030212 */ /* 0x000fe400078e3cff */
[----:B------:R-:W-:-:S13]  /*0860*/  R2P PR, R24.B1, 0x7f ;  /* 0x0000007f18007804 */ /* 0x000fda0000001000 */
[----:B------:R-:W2:Y:S04]  /*0870*/  @P0 LDG.E R18, desc[UR4][R10.64+0xa0] ;  /* 0x0000a0040a120981 */ /* 0x000ea8000c1e1900 */
[----:B------:R-:W3:Y:S04]  /*0880*/  @P1 LDG.E R22, desc[UR4][R10.64+0xb4] ;  /* 0x0000b4040a161981 */ /* 0x000ee8000c1e1900 */
[----:B------:R-:W4:Y:S04]  /*0890*/  @P2 LDG.E R26, desc[UR4][R10.64+0xc8] ;  /* 0x0000c8040a1a2981 */ /* 0x000f28000c1e1900 */
[----:B------:R-:W4:Y:S04]  /*08a0*/  @P3 LDG.E R28, desc[UR4][R10.64+0xdc] ;  /* 0x0000dc040a1c3981 */ /* 0x000f28000c1e1900 */
[----:B------:R-:W4:Y:S04]  /*08b0*/  @P0 LDG.E R23, desc[UR4][R10.64+0xa4] ;  /* 0x0000a4040a170981 */ /* 0x000f28000c1e1900 */
[----:B------:R-:W4:Y:S04]  /*08c0*/  @P0 LDG.E R20, desc[UR4][R10.64+0xa8] ;  /* 0x0000a8040a140981 */ /* 0x000f28000c1e1900 */
[----:B------:R-:W4:Y:S04]  /*08d0*/  @P4 LDG.E R25, desc[UR4][R10.64+0xf0] ;  /* 0x0000f0040a194981 */ /* 0x000f28000c1e1900 */
        /* <DEDUP_REMOVED lines=21> */
[----:B------:R-:W-:Y:S02]  /*0a30*/  LOP3.LUT P0, RZ, R24, 0x8000, RZ, 0xc0, !PT ;  /* 0x0000800018ff7812 */ /* 0x000fe4000780c0ff */
[----:B----4-:R-:W-:Y:S01]  /*0a40*/  @P5 LOP3.LUT R15, R15, R26, RZ, 0x3c, !PT ;  /* 0x0000001a0f0f5212 */ /* 0x010fe200078e3cff */
[----:B------:R-:W4:Y:S04]  /*0a50*/  @P3 LDG.E R24, desc[UR4][R10.64+0xe4] ;  /* 0x0000e4040a183981 */ /* 0x000f28000c1e1900 */
[----:B------:R-:W2:Y:S01]  /*0a60*/  @P6 LDG.E R26, desc[UR4][R10.64+0x118] ;  /* 0x000118040a1a6981 */ /* 0x000ea2000c1e1900 */
        /* <DEDUP_REMOVED lines=8> */
[----:B---3--:R-:W-:-:S03]  /*0af0*/  @P2 LOP3.LUT R3, R3, R22, RZ, 0x3c, !PT ;  /* 0x0000001603032212 */ /* 0x008fc600078e3cff */
[----:B------:R-:W3:Y:S01]  /*0b00*/  @P4 LDG.E R22, desc[UR4][R10.64+0x100] ;  /* 0x000100040a164981 */ /* 0x000ee2000c1e1900 */
[----:B--2---:R-:W-:-:S03]  /*0b10*/  @P6 LOP3.LUT R15, R15, R26, RZ, 0x3c, !PT ;  /* 0x0000001a0f0f6212 */ /* 0x004fc600078e3cff */
[----:B------:R-:W2:Y:S01]  /*0b20*/  @P0 LDG.E R26, desc[UR4][R10.64+0x12c] ;  /* 0x00012c040a1a0981 */ /* 0x000ea2000c1e1900 */
[----:B----4-:R-:W-:-:S03]  /*0b30*/  @P2 LOP3.LUT R2, R2, R23, RZ, 0x3c, !PT ;  /* 0x0000001702022212 */ /* 0x010fc600078e3cff */
[----:B------:R-:W4:Y:S01]  /*0b40*/  @P4 LDG.E R23, desc[UR4][R10.64+0xfc] ;  /* 0x0000fc040a174981 */ /* 0x000f22000c1e1900 */
[----:B------:R-:W-:-:S03]  /*0b50*/  @P2 LOP3.LUT R5, R5, R20, RZ, 0x3c, !PT ;  /* 0x0000001405052212 */ /* 0x000fc600078e3cff */
[----:B------:R-:W4:Y:S01]  /*0b60*/  @P4 LDG.E R20, desc[UR4][R10.64+0xf8] ;  /* 0x0000f8040a144981 */ /* 0x000f22000c1e1900 */
[----:B------:R-:W-:Y:S02]  /*0b70*/  @P3 LOP3.LUT R2, R2, R27, RZ, 0x3c, !PT ;  /* 0x0000001b02023212 */ /* 0x000fe400078e3cff */
[----:B------:R-:W-:Y:S01]  /*0b80*/  @P3 LOP3.LUT R4, R4, R25, RZ, 0x3c, !PT ;  /* 0x0000001904043212 */ /* 0x000fe200078e3cff */
[----:B------:R-:W4:Y:S01]  /*0b90*/  @P5 LDG.E R27, desc[UR4][R10.64+0x110] ;  /* 0x000110040a1b5981 */ /* 0x000f22000c1e1900 */
[----:B------:R-:W-:-:S03]  /*0ba0*/  @P3 LOP3.LUT R5, R5, R24, RZ, 0x3c, !PT ;  /* 0x0000001805053212 */ /* 0x000fc600078e3cff */
[----:B------:R-:W4:Y:S04]  /*0bb0*/  @P5 LDG.E R25, desc[UR4][R10.64+0x108] ;  /* 0x000108040a195981 */ /* 0x000f28000c1e1900 */
        /* <DEDUP_REMOVED lines=19> */
[----:B------:R-:W-:-:S05]  /*0cf0*/  VIADD R19, R19, 0x10 ;  /* 0x0000001013137836 */ /* 0x000fca0000000000 */
[----:B------:R-:W-:Y:S02]  /*0d00*/  ISETP.NE.AND P1, PT, R19, 0x20, PT ;  /* 0x000000201300780c */ /* 0x000fe40003f25270 */
[----:B------:R-:W-:Y:S02]  /*0d10*/  @P5 LOP3.LUT R3, R3, R18, RZ, 0x3c, !PT ;  /* 0x0000001203035212 */ /* 0x000fe400078e3cff */
[----:B------:R-:W-:Y:S02]  /*0d20*/  @P6 LOP3.LUT R4, R4, R21, RZ, 0x3c, !PT ;  /* 0x0000001504046212 */ /* 0x000fe400078e3cff */
[----:B---3--:R-:W-:-:S04]  /*0d30*/  @P6 LOP3.LUT R3, R3, R22, RZ, 0x3c, !PT ;  /* 0x0000001603036212 */ /* 0x008fc800078e3cff */
[----:B--2---:R-:W-:Y:S02]  /*0d40*/  @P0 LOP3.LUT R3, R3, R26, RZ, 0x3c, !PT ;  /* 0x0000001a03030212 */ /* 0x004fe400078e3cff */
[----:B----4-:R-:W-:Y:S02]  /*0d50*/  @P6 LOP3.LUT R2, R2, R23, RZ, 0x3c, !PT ;  /* 0x0000001702026212 */ /* 0x010fe400078e3cff */
[----:B------:R-:W-:Y:S02]  /*0d60*/  @P6 LOP3.LUT R5, R5, R20, RZ, 0x3c, !PT ;  /* 0x0000001405056212 */ /* 0x000fe400078e3cff */
[----:B------:R-:W-:Y:S02]  /*0d70*/  @P0 LOP3.LUT R2, R2, R27, RZ, 0x3c, !PT ;  /* 0x0000001b02020212 */ /* 0x000fe400078e3cff */
[----:B------:R-:W-:Y:S02]  /*0d80*/  @P0 LOP3.LUT R4, R4, R25, RZ, 0x3c, !PT ;  /* 0x0000001904040212 */ /* 0x000fe400078e3cff */
[----:B------:R-:W-:Y:S01]  /*0d90*/  @P0 LOP3.LUT R5, R5, R24, RZ, 0x3c, !PT ;  /* 0x0000001805050212 */ /* 0x000fe200078e3cff */
[----:B------:R-:W-:Y:S06]  /*0da0*/  @P1 BRA `(.L_x_108) ;  /* 0xfffffff400481947 */ /* 0x000fec000383ffff */
[----:B------:R-:W-:-:S05]  /*0db0*/  VIADD R17, R17, 0x1 ;  /* 0x0000000111117836 */ /* 0x000fca0000000000 */
[----:B------:R-:W-:-:S13]  /*0dc0*/  ISETP.NE.AND P0, PT, R17, 0x5, PT ;  /* 0x000000051100780c */ /* 0x000fda0003f05270 */
[----:B------:R-:W-:Y:S05]  /*0dd0*/  @P0 BRA `(.L_x_109) ;  /* 0xfffffff400300947 */ /* 0x000fea000383ffff */
[----:B------:R1:W-:Y:S01]  /*0de0*/  STG.E.64 desc[UR4][R6.64+0x8], R4 ;  /* 0x0000080406007986 */ /* 0x0003e2000c101b04 */
[----:B------:R-:W-:Y:S01]  /*0df0*/  VIADD R14, R14, 0x1 ;  /* 0x000000010e0e7836 */ /* 0x000fe20000000000 */
[----:B------:R-:W-:Y:S02]  /*0e00*/  LOP3.LUT R11, R13, 0x3, RZ, 0xc0, !PT ;  /* 0x000000030d0b7812 */ /* 0x000fe400078ec0ff */
[----:B------:R1:W-:Y:S02]  /*0e10*/  STG.E.64 desc[UR4][R6.64+0x10], R2 ;  /* 0x0000100206007986 */ /* 0x0003e4000c101b04 */
[----:B------:R-:W-:Y:S02]  /*0e20*/  ISETP.GE.U32.AND P0, PT, R14, R11, PT ;  /* 0x0000000b0e00720c */ /* 0x000fe40003f06070 */
[----:B------:R1:W-:Y:S11]  /*0e30*/  STG.E desc[UR4][R6.64+0x4], R15 ;  /* 0x0000040f06007986 */ /* 0x0003f6000c101904 */
[----:B------:R-:W-:Y:S05]  /*0e40*/  @!P0 BRA `(.L_x_110) ;  /* 0xfffffff400048947 */ /* 0x000fea000383ffff */
.L_x_107:
[----:B------:R-:W-:Y:S05]  /*0e50*/  BSYNC.RECONVERGENT B1 ;  /* 0x0000000000017941 */ /* 0x000fea0003800200 */
.L_x_106:
[C---:B------:R-:W-:Y:S01]  /*0e60*/  ISETP.GT.U32.AND P0, PT, R13.reuse, 0x3, PT ;  /* 0x000000030d00780c */ /* 0x040fe20003f04070 */
[----:B------:R-:W-:Y:S01]  /*0e70*/  VIADD R12, R12, 0x1 ;  /* 0x000000010c0c7836 */ /* 0x000fe20000000000 */
[--C-:B------:R-:W-:Y:S02]  /*0e80*/  SHF.R.U64 R13, R13, 0x2, R0.reuse ;  /* 0x000000020d0d7819 */ /* 0x100fe40000001200 */
[----:B------:R-:W-:Y:S02]  /*0e90*/  ISETP.GT.U32.AND.EX P0, PT, R0, RZ, PT, P0 ;  /* 0x000000ff0000720c */ /* 0x000fe40003f04100 */
[----:B------:R-:W-:-:S11]  /*0ea0*/  SHF.R.U32.HI R0, RZ, 0x2, R0 ;  /* 0x00000002ff007819 */ /* 0x000fd60000011600 */
[----:B------:R-:W-:Y:S05]  /*0eb0*/  @P0 BRA `(.L_x_111) ;  /* 0xfffffff000c80947 */ /* 0x000fea000383ffff */
.L_x_105:
[----:B------:R-:W-:Y:S05]  /*0ec0*/  BSYNC.RECONVERGENT B0 ;  /* 0x0000000000007941 */ /* 0x000fea0003800200 */
.L_x_104:
[----:B------:R-:W-:Y:S04]  /*0ed0*/  STG.E.64 desc[UR4][R6.64+0x18], RZ ;  /* 0x000018ff06007986 */ /* 0x000fe8000c101b04 */
[----:B------:R-:W-:Y:S04]  /*0ee0*/  STG.E desc[UR4][R6.64+0x20], RZ ;  /* 0x000020ff06007986 */ /* 0x000fe8000c101904 */
[----:B------:R-:W-:Y:S01]  /*0ef0*/  STG.E.64 desc[UR4][R6.64+0x28], RZ ;  /* 0x000028ff06007986 */ /* 0x000fe2000c101b04 */
[----:B------:R-:W-:Y:S05]  /*0f00*/  EXIT ;  /* 0x000000000000794d */ /* 0x000fea0003800000 */
.L_x_112:
        /* <DEDUP_REMOVED lines=15> */
.L_x_132:


//--------------------- .nv.global.init           --------------------------
	.section	.nv.global.init,"aw",@progbits
	.align	4
.nv.global.init:
	.type		mrg32k3aM1SubSeq,@object
	.size		mrg32k3aM1SubSeq,(mrg32k3aM2SubSeq - mrg32k3aM1SubSeq)
mrg32k3aM1SubSeq:
        /*0000*/ 	.byte	0x0b, 0xcc, 0xee, 0x04, 0x73, 0x29, 0x8b, 0x6f, 0xf6, 0x53, 0x03, 0xf6, 0x23, 0xf6, 0xea, 0xda
        /* <DEDUP_REMOVED lines=125> */
	.type		mrg32k3aM2SubSeq,@object
	.size		mrg32k3aM2SubSeq,(mrg32k3aM1 - mrg32k3aM2SubSeq)
mrg32k3aM2SubSeq:
        /* <DEDUP_REMOVED lines=126> */
	.type		mrg32k3aM1,@object
	.size		mrg32k3aM1,(mrg32k3aM1Seq - mrg32k3aM1)
mrg32k3aM1:
        /* <DEDUP_REMOVED lines=144> */
	.type		mrg32k3aM1Seq,@object
	.size		mrg32k3aM1Seq,(mrg32k3aM2 - mrg32k3aM1Seq)
mrg32k3aM1Seq:
        /* <DEDUP_REMOVED lines=144> */
	.type		mrg32k3aM2,@object
	.size		mrg32k3aM2,(mrg32k3aM2Seq - mrg32k3aM2)
mrg32k3aM2:
        /* <DEDUP_REMOVED lines=144> */
	.type		mrg32k3aM2Seq,@object
	.size		mrg32k3aM2Seq,(precalc_xorwow_matrix - mrg32k3aM2Seq)
mrg32k3aM2Seq:
        /* <DEDUP_REMOVED lines=144> */
	.type		precalc_xorwow_matrix,@object
	.size		precalc_xorwow_matrix,(precalc_xorwow_offset_matrix - precalc_xorwow_matrix)
precalc_xorwow_matrix:
        /* <DEDUP_REMOVED lines=6400> */
	.type		precalc_xorwow_offset_matrix,@object
	.size		precalc_xorwow_offset_matrix,(.L_1 - precalc_xorwow_offset_matrix)
precalc_xorwow_offset_matrix:
        /* <DEDUP_REMOVED lines=6400> */
.L_1:


//--------------------- .nv.shared._Z42updateVelocitiesAndCalculatePressureKernelPdS_S_dddi --------------------------
	.section	.nv.shared._Z42updateVelocitiesAndCalculatePressureKernelPdS_S_dddi,"aw",@nobits
	.sectionflags	@""
	.align	16
	.zero		1024


//--------------------- .nv.shared.reserved.0     --------------------------
	.section	.nv.shared.reserved.0,"aw",@nobits
	.weak		__nv_reservedSMEM_offset_0_alias
	.size		__nv_reservedSMEM_offset_0_alias, 0, 64
	.other		__nv_reservedSMEM_offset_0_alias,@"STO_CUDA_RESERVED_SHARED STV_DEFAULT"
__nv_reservedSMEM_offset_0_alias:
	.zero		0
	.zero		64


//--------------------- .nv.shared._Z21updatePositionsKernelPdS_S_ddi --------------------------
	.section	.nv.shared._Z21updatePositionsKernelPdS_S_ddi,"aw",@nobits
	.sectionflags	@""
	.align	16
	.zero		1024


//--------------------- .nv.shared._Z26computeAccelerationsKernelPdS_ddi --------------------------
	.section	.nv.shared._Z26computeAccelerationsKernelPdS_ddi,"aw",@nobits
	.sectionflags	@""
	.align	16
	.zero		1024


//--------------------- .nv.shared._Z23pairwisePotentialKernelPdS_ddi --------------------------
	.section	.nv.shared._Z23pairwisePotentialKernelPdS_ddi,"aw",@nobits
	.sectionflags	@""
	.align	16
	.zero		1024


//--------------------- .nv.shared._Z19kineticEnergyKernelPdS_di --------------------------
	.section	.nv.shared._Z19kineticEnergyKernelPdS_di,"aw",@nobits
	.sectionflags	@""
	.align	16
	.zero		1024


//--------------------- .nv.shared._Z23squaredVelocitiesKernelPdS_i --------------------------
	.section	.nv.shared._Z23squaredVelocitiesKernelPdS_i,"aw",@nobits
	.sectionflags	@""
	.align	16
	.zero		1024


//--------------------- .nv.shared._Z25initializePositionsKernelPddii --------------------------
	.section	.nv.shared._Z25initializePositionsKernelPddii,"aw",@nobits
	.sectionflags	@""
	.align	16
	.zero		1024


//--------------------- .nv.shared._Z22adjustVelocitiesKernelPdS_di --------------------------
	.section	.nv.shared._Z22adjustVelocitiesKernelPdS_di,"aw",@nobits
	.sectionflags	@""
	.align	16
	.zero		1024


//--------------------- .nv.shared._Z26sumSquaredVelocitiesKernelPdS_i --------------------------
	.section	.nv.shared._Z26sumSquaredVelocitiesKernelPdS_i,"aw",@nobits
	.sectionflags	@""
	.align	16
	.zero		1024


//--------------------- .nv.shared._Z19sumVelocitiesKernelPdS_i --------------------------
	.section	.nv.shared._Z19sumVelocitiesKernelPdS_i,"aw",@nobits
	.sectionflags	@""
	.align	16
	.zero		1024


//--------------------- .nv.shared._Z15gaussdistKernelP17curandStateXORWOWPdS1_Pbi --------------------------
	.section	.nv.shared._Z15gaussdistKernelP17curandStateXORWOWPdS1_Pbi,"aw",@nobits
	.sectionflags	@""
	.align	16
	.zero		1024


//--------------------- .nv.shared._Z23setupCurandStatesKernelP17curandStateXORWOWyi --------------------------
	.section	.nv.shared._Z23setupCurandStatesKernelP17curandStateXORWOWyi,"aw",@nobits
	.sectionflags	@""
	.align	16
	.zero		1024


//--------------------- .nv.constant0._Z42updateVelocitiesAndCalculatePressureKernelPdS_S_dddi --------------------------
	.section	.nv.constant0._Z42updateVelocitiesAndCalculatePressureKernelPdS_S_dddi,"a",@progbits
	.sectionflags	@""
	.align	4
.nv.constant0._Z42updateVelocitiesAndCalculatePressureKernelPdS_S_dddi:
	.zero		948


//--------------------- .nv.constant0._Z21updatePositionsKernelPdS_S_ddi --------------------------
	.section	.nv.constant0._Z21updatePositionsKernelPdS_S_ddi,"a",@progbits
	.sectionflags	@""
	.align	4
.nv.constant0._Z21updatePositionsKernelPdS_S_ddi:
	.zero		940


//--------------------- .nv.constant0._Z26computeAccelerationsKernelPdS_ddi --------------------------
	.section	.nv.constant0._Z26computeAccelerationsKernelPdS_ddi,"a",@progbits
	.sectionflags	@""
	.align	4
.nv.constant0._Z26computeAccelerationsKernelPdS_ddi:
	.zero		932


//--------------------- .nv.constant0._Z23pairwisePotentialKernelPdS_ddi --------------------------
	.section	.nv.constant0._Z23pairwisePotentialKernelPdS_ddi,"a",@progbits
	.sectionflags	@""
	.align	4
.nv.constant0._Z23pairwisePotentialKernelPdS_ddi:
	.zero		932


//--------------------- .nv.constant0._Z19kineticEnergyKernelPdS_di --------------------------
	.section	.nv.constant0._Z19kineticEnergyKernelPdS_di,"a",@progbits
	.sectionflags	@""
	.align	4
.nv.constant0._Z19kineticEnergyKernelPdS_di:
	.zero		924


//--------------------- .nv.constant0._Z23squaredVelocitiesKernelPdS_i --------------------------
	.section	.nv.constant0._Z23squaredVelocitiesKernelPdS_i,"a",@progbits
	.sectionflags	@""
	.align	4
.nv.constant0._Z23squaredVelocitiesKernelPdS_i:
	.zero		916


//--------------------- .nv.constant0._Z25initializePositionsKernelPddii --------------------------
	.section	.nv.constant0._Z25initializePositionsKernelPddii,"a",@progbits
	.sectionflags	@""
	.align	4
.nv.constant0._Z25initializePositionsKernelPddii:
	.zero		920


//--------------------- .nv.constant0._Z22adjustVelocitiesKernelPdS_di --------------------------
	.section	.nv.constant0._Z22adjustVelocitiesKernelPdS_di,"a",@progbits
	.sectionflags	@""
	.align	4
.nv.constant0._Z22adjustVelocitiesKernelPdS_di:
	.zero		924


//--------------------- .nv.constant0._Z26sumSquaredVelocitiesKernelPdS_i --------------------------
	.section	.nv.constant0._Z26sumSquaredVelocitiesKernelPdS_i,"a",@progbits
	.sectionflags	@""
	.align	4
.nv.constant0._Z26sumSquaredVelocitiesKernelPdS_i:
	.zero		916


//--------------------- .nv.constant0._Z19sumVelocitiesKernelPdS_i --------------------------
	.section	.nv.constant0._Z19sumVelocitiesKernelPdS_i,"a",@progbits
	.sectionflags	@""
	.align	4
.nv.constant0._Z19sumVelocitiesKernelPdS_i:
	.zero		916


//--------------------- .nv.constant0._Z15gaussdistKernelP17curandStateXORWOWPdS1_Pbi --------------------------
	.section	.nv.constant0._Z15gaussdistKernelP17curandStateXORWOWPdS1_Pbi,"a",@progbits
	.sectionflags	@""
	.align	4
.nv.constant0._Z15gaussdistKernelP17curandStateXORWOWPdS1_Pbi:
	.zero		932


//--------------------- .nv.constant0._Z23setupCurandStatesKernelP17curandStateXORWOWyi --------------------------
	.section	.nv.constant0._Z23setupCurandStatesKernelP17curandStateXORWOWyi,"a",@progbits
	.sectionflags	@""
	.align	4
.nv.constant0._Z23setupCurandStatesKernelP17curandStateXORWOWyi:
	.zero		916


//--------------------- SYMBOLS --------------------------

	.type		.nv.reservedSmem.offset0,@object
	.size		.nv.reservedSmem.offset0,0x4
	.type		.nv.reservedSmem.cap,@object
	.size		.nv.reservedSmem.cap,0x4
